	.target	sm_100a

	.elftype	@"ET_EXEC"


//--------------------- .note.nv.tkinfo           --------------------------
	.section	.note.nv.tkinfo,"",@"SHT_NOTE"
	.sectionflags	@"SHF_NOTE_NV_TKINFO"
	.tkinfo
        /*0018*/ 	.word	0x00000002
        /*0030*/ 	.string	""
        /*0030*/ 	.string	"ptxas"
        /*0030*/ 	.string	"Cuda compilation tools, release 13.0, V13.0.88"
        /*0030*/ 	.string	"Build cuda_13.0.r13.0/compiler.36424714_0"
        /*0030*/ 	.string	"-arch sm_100a -m 64 "



//--------------------- .note.nv.cuinfo           --------------------------
	.section	.note.nv.cuinfo,"",@"SHT_NOTE"
	.sectionflags	@"SHF_NOTE_NV_CUINFO"
        /*0018*/ 	.short	0x0002
        /*001a*/ 	.short	0x0064
        /*001c*/ 	.short	0x0082
	.zero		2


//--------------------- .nv.info                  --------------------------
	.section	.nv.info,"",@"SHT_CUDA_INFO"
	.align	4


	//----- nvinfo : EIATTR_REGCOUNT
	.align		4
        /*0000*/ 	.byte	0x04, 0x2f
        /*0002*/ 	.short	(.L_19 - .L_18)
	.align		4
.L_18:
        /*0004*/ 	.word	index@(_ZN7cutlass13device_kernelINS_4gemm6kernel13GemmUniversalIN4cute5tupleIJiiiiEEENS1_10collective13CollectiveMmaINS1_46MainloopSm100TmaUmmaWarpSpecializedBlockScaledILi8ELi2ELi2ENS5_IJNS4_1CILi4EEESB_NSA_ILi1EEEEEEEENS5_IJNSA_ILi256EEENSA_ILi64EEESF_EEENS5_IJNS_12float_e2m1_tENS_13float_ue4m3_tEEEENS5_IJNS5_IJlSC_lEEENS4_6LayoutINS5_IJNS5_IJNS5_IJNSA_ILi32EEESB_EEEiEEENS5_IJNS5_IJNSA_ILi16EEESB_EEEiEEENS5_IJSC_iEEEEEENS5_IJSS_NS5_IJNS5_IJNSA_ILi0EEESC_EEENSA_ILi512EEEEEENS5_IJSV_iEEEEEEEEEEESK_S12_NS4_8TiledMMAINS4_8MMA_AtomIJNS4_23SM100_MMA_MXF4_2x1SM_SSISI_SI_fSJ_Li256ELi64ELi16ELNS4_4UMMA5MajorE0ELS17_0ELNS16_7ScaleInE0ELS18_0EEEEEENSM_INS5_IJSC_SC_SC_EEENS5_IJSV_SV_SV_EEEEENS5_IJNS4_10UnderscoreES1E_S1E_EEEEENS5_IJNS4_28SM100_TMA_2SM_LOAD_MULTICASTES1H_EEENS5_IJNS4_14ComposedLayoutINS4_7SwizzleILi3ELi4ELi3EEENS4_18smem_ptr_flag_bitsILi4EEENSM_INS5_IJNSA_ILi8EEESF_EEENS5_IJSF_SC_EEEEEEENSM_INS5_IJNS5_IJNS5_IJSO_SC_EEESR_EEESC_NS5_IJSC_SB_EEEEEENS5_IJNS5_IJNS5_IJSR_SX_EEESW_EEESV_NS5_IJSB_SX_EEEEEEEEEEEvNS4_8identityES1I_S22_vS23_EENS_8epilogue10collective18CollectiveEpilogueINS25_23Sm100TmaWarpSpecializedILi3ELi2ELi32ELb1ELb0EEEJNS5_IJNSA_ILi128EEESG_SF_EEENS5_IJNSM_IS2A_SC_EENSM_ISN_SC_EEEEENS_10bfloat16_tESL_S2F_SL_NS25_6fusion15FusionCallbacksIS29_NS2G_17LinearCombinationIS2F_fS2F_fLNS_15FloatRoundStyleE2EEES2B_S2E_JEEENS4_5SM1004TMEM4LOAD26SM100_TMEM_LOAD_32dp32b32xENS4_13SM90_TMA_LOADENS1J_INS1K_ILi2ELi4ELi3EEENS1M_ILi16EEENSM_INS5_IJS1O_SN_EEENS5_IJSN_SC_EEEEEEENS4_39AutoVectorizingCopyWithAssumedAlignmentILi128EEENS4_14SM90_TMA_STOREES2W_S2Y_S2Y_EEEvvEEEEvNT_6ParamsE)
        /*0008*/ 	.word	0x0000007b


	//----- nvinfo : EIATTR_FRAME_SIZE
	.align		4
.L_19:
        /*000c*/ 	.byte	0x04, 0x11
        /*000e*/ 	.short	(.L_21 - .L_20)
	.align		4
.L_20:
        /*0010*/ 	.word	index@($__internal_2_$__cuda_sm10x_tcgen05_guardrail_trap_unallocated_columns_being_dealloced)
        /*0014*/ 	.word	0x00000000


	//----- nvinfo : EIATTR_FRAME_SIZE
	.align		4
.L_21:
        /*0018*/ 	.byte	0x04, 0x11
        /*001a*/ 	.short	(.L_23 - .L_22)
	.align		4
.L_22:
        /*001c*/ 	.word	index@($__internal_1_$__cuda_sm10x_tcgen05_guardrail_trap_phase_invalid_during_alloc)
        /*0020*/ 	.word	0x00000000


	//----- nvinfo : EIATTR_FRAME_SIZE
	.align		4
.L_23:
        /*0024*/ 	.byte	0x04, 0x11
        /*0026*/ 	.short	(.L_25 - .L_24)
	.align		4
.L_24:
        /*0028*/ 	.word	index@($__internal_0_$__cuda_sm10x_tcgen05_guardrail_trap_col_being_dealloced_not_returned_by_alloc)
        /*002c*/ 	.word	0x00000000


	//----- nvinfo : EIATTR_FRAME_SIZE
	.align		4
.L_25:
        /*0030*/ 	.byte	0x04, 0x11
        /*0032*/ 	.short	(.L_27 - .L_26)
	.align		4
.L_26:
        /*0034*/ 	.word	index@(_ZN7cutlass13device_kernelINS_4gemm6kernel13GemmUniversalIN4cute5tupleIJiiiiEEENS1_10collective13CollectiveMmaINS1_46MainloopSm100TmaUmmaWarpSpecializedBlockScaledILi8ELi2ELi2ENS5_IJNS4_1CILi4EEESB_NSA_ILi1EEEEEEEENS5_IJNSA_ILi256EEENSA_ILi64EEESF_EEENS5_IJNS_12float_e2m1_tENS_13float_ue4m3_tEEEENS5_IJNS5_IJlSC_lEEENS4_6LayoutINS5_IJNS5_IJNS5_IJNSA_ILi32EEESB_EEEiEEENS5_IJNS5_IJNSA_ILi16EEESB_EEEiEEENS5_IJSC_iEEEEEENS5_IJSS_NS5_IJNS5_IJNSA_ILi0EEESC_EEENSA_ILi512EEEEEENS5_IJSV_iEEEEEEEEEEESK_S12_NS4_8TiledMMAINS4_8MMA_AtomIJNS4_23SM100_MMA_MXF4_2x1SM_SSISI_SI_fSJ_Li256ELi64ELi16ELNS4_4UMMA5MajorE0ELS17_0ELNS16_7ScaleInE0ELS18_0EEEEEENSM_INS5_IJSC_SC_SC_EEENS5_IJSV_SV_SV_EEEEENS5_IJNS4_10UnderscoreES1E_S1E_EEEEENS5_IJNS4_28SM100_TMA_2SM_LOAD_MULTICASTES1H_EEENS5_IJNS4_14ComposedLayoutINS4_7SwizzleILi3ELi4ELi3EEENS4_18smem_ptr_flag_bitsILi4EEENSM_INS5_IJNSA_ILi8EEESF_EEENS5_IJSF_SC_EEEEEEENSM_INS5_IJNS5_IJNS5_IJSO_SC_EEESR_EEESC_NS5_IJSC_SB_EEEEEENS5_IJNS5_IJNS5_IJSR_SX_EEESW_EEESV_NS5_IJSB_SX_EEEEEEEEEEEvNS4_8identityES1I_S22_vS23_EENS_8epilogue10collective18CollectiveEpilogueINS25_23Sm100TmaWarpSpecializedILi3ELi2ELi32ELb1ELb0EEEJNS5_IJNSA_ILi128EEESG_SF_EEENS5_IJNSM_IS2A_SC_EENSM_ISN_SC_EEEEENS_10bfloat16_tESL_S2F_SL_NS25_6fusion15FusionCallbacksIS29_NS2G_17LinearCombinationIS2F_fS2F_fLNS_15FloatRoundStyleE2EEES2B_S2E_JEEENS4_5SM1004TMEM4LOAD26SM100_TMEM_LOAD_32dp32b32xENS4_13SM90_TMA_LOADENS1J_INS1K_ILi2ELi4ELi3EEENS1M_ILi16EEENSM_INS5_IJS1O_SN_EEENS5_IJSN_SC_EEEEEEENS4_39AutoVectorizingCopyWithAssumedAlignmentILi128EEENS4_14SM90_TMA_STOREES2W_S2Y_S2Y_EEEvvEEEEvNT_6ParamsE)
        /*0038*/ 	.word	0x00000000


	//----- nvinfo : EIATTR_MIN_STACK_SIZE
	.align		4
.L_27:
        /*003c*/ 	.byte	0x04, 0x12
        /*003e*/ 	.short	(.L_29 - .L_28)
	.align		4
.L_28:
        /*0040*/ 	.word	index@(_ZN7cutlass13device_kernelINS_4gemm6kernel13GemmUniversalIN4cute5tupleIJiiiiEEENS1_10collective13CollectiveMmaINS1_46MainloopSm100TmaUmmaWarpSpecializedBlockScaledILi8ELi2ELi2ENS5_IJNS4_1CILi4EEESB_NSA_ILi1EEEEEEEENS5_IJNSA_ILi256EEENSA_ILi64EEESF_EEENS5_IJNS_12float_e2m1_tENS_13float_ue4m3_tEEEENS5_IJNS5_IJlSC_lEEENS4_6LayoutINS5_IJNS5_IJNS5_IJNSA_ILi32EEESB_EEEiEEENS5_IJNS5_IJNSA_ILi16EEESB_EEEiEEENS5_IJSC_iEEEEEENS5_IJSS_NS5_IJNS5_IJNSA_ILi0EEESC_EEENSA_ILi512EEEEEENS5_IJSV_iEEEEEEEEEEESK_S12_NS4_8TiledMMAINS4_8MMA_AtomIJNS4_23SM100_MMA_MXF4_2x1SM_SSISI_SI_fSJ_Li256ELi64ELi16ELNS4_4UMMA5MajorE0ELS17_0ELNS16_7ScaleInE0ELS18_0EEEEEENSM_INS5_IJSC_SC_SC_EEENS5_IJSV_SV_SV_EEEEENS5_IJNS4_10UnderscoreES1E_S1E_EEEEENS5_IJNS4_28SM100_TMA_2SM_LOAD_MULTICASTES1H_EEENS5_IJNS4_14ComposedLayoutINS4_7SwizzleILi3ELi4ELi3EEENS4_18smem_ptr_flag_bitsILi4EEENSM_INS5_IJNSA_ILi8EEESF_EEENS5_IJSF_SC_EEEEEEENSM_INS5_IJNS5_IJNS5_IJSO_SC_EEESR_EEESC_NS5_IJSC_SB_EEEEEENS5_IJNS5_IJNS5_IJSR_SX_EEESW_EEESV_NS5_IJSB_SX_EEEEEEEEEEEvNS4_8identityES1I_S22_vS23_EENS_8epilogue10collective18CollectiveEpilogueINS25_23Sm100TmaWarpSpecializedILi3ELi2ELi32ELb1ELb0EEEJNS5_IJNSA_ILi128EEESG_SF_EEENS5_IJNSM_IS2A_SC_EENSM_ISN_SC_EEEEENS_10bfloat16_tESL_S2F_SL_NS25_6fusion15FusionCallbacksIS29_NS2G_17LinearCombinationIS2F_fS2F_fLNS_15FloatRoundStyleE2EEES2B_S2E_JEEENS4_5SM1004TMEM4LOAD26SM100_TMEM_LOAD_32dp32b32xENS4_13SM90_TMA_LOADENS1J_INS1K_ILi2ELi4ELi3EEENS1M_ILi16EEENSM_INS5_IJS1O_SN_EEENS5_IJSN_SC_EEEEEEENS4_39AutoVectorizingCopyWithAssumedAlignmentILi128EEENS4_14SM90_TMA_STOREES2W_S2Y_S2Y_EEEvvEEEEvNT_6ParamsE)
        /*0044*/ 	.word	0x00000000
.L_29:


//--------------------- .nv.compat                --------------------------
	.section	.nv.compat,"",@"SHT_CUDA_COMPAT_INFO"
	.align	4
        /*0000*/ 	.byte	0x02, 0x09, 0x01, 0x00, 0x02, 0x02, 0x02, 0x00, 0x02, 0x05, 0x05, 0x00, 0x03, 0x07, 0x01, 0x01
        /*0010*/ 	.byte	0x02, 0x03, 0x01, 0x00, 0x02, 0x06, 0x01, 0x00, 0x04, 0x0b, 0x08, 0x00, 0x09, 0x00, 0x00, 0x00
        /*0020*/ 	.byte	0x00, 0x00, 0x00, 0x00


//--------------------- .nv.info._ZN7cutlass13device_kernelINS_4gemm6kernel13GemmUniversalIN4cute5tupleIJiiiiEEENS1_10collective13CollectiveMmaINS1_46MainloopSm100TmaUmmaWarpSpecializedBlockScaledILi8ELi2ELi2ENS5_IJNS4_1CILi4EEESB_NSA_ILi1EEEEEEEENS5_IJNSA_ILi256EEENSA_ILi64EEESF_EEENS5_IJNS_12float_e2m1_tENS_13float_ue4m3_tEEEENS5_IJNS5_IJlSC_lEEENS4_6LayoutINS5_IJNS5_IJNS5_IJNSA_ILi32EEESB_EEEiEEENS5_IJNS5_IJNSA_ILi16EEESB_EEEiEEENS5_IJSC_iEEEEEENS5_IJSS_NS5_IJNS5_IJNSA_ILi0EEESC_EEENSA_ILi512EEEEEENS5_IJSV_iEEEEEEEEEEESK_S12_NS4_8TiledMMAINS4_8MMA_AtomIJNS4_23SM100_MMA_MXF4_2x1SM_SSISI_SI_fSJ_Li256ELi64ELi16ELNS4_4UMMA5MajorE0ELS17_0ELNS16_7ScaleInE0ELS18_0EEEEEENSM_INS5_IJSC_SC_SC_EEENS5_IJSV_SV_SV_EEEEENS5_IJNS4_10UnderscoreES1E_S1E_EEEEENS5_IJNS4_28SM100_TMA_2SM_LOAD_MULTICASTES1H_EEENS5_IJNS4_14ComposedLayoutINS4_7SwizzleILi3ELi4ELi3EEENS4_18smem_ptr_flag_bitsILi4EEENSM_INS5_IJNSA_ILi8EEESF_EEENS5_IJSF_SC_EEEEEEENSM_INS5_IJNS5_IJNS5_IJSO_SC_EEESR_EEESC_NS5_IJSC_SB_EEEEEENS5_IJNS5_IJNS5_IJSR_SX_EEESW_EEESV_NS5_IJSB_SX_EEEEEEEEEEEvNS4_8identityES1I_S22_vS23_EENS_8epilogue10collective18CollectiveEpilogueINS25_23Sm100TmaWarpSpecializedILi3ELi2ELi32ELb1ELb0EEEJNS5_IJNSA_ILi128EEESG_SF_EEENS5_IJNSM_IS2A_SC_EENSM_ISN_SC_EEEEENS_10bfloat16_tESL_S2F_SL_NS25_6fusion15FusionCallbacksIS29_NS2G_17LinearCombinationIS2F_fS2F_fLNS_15FloatRoundStyleE2EEES2B_S2E_JEEENS4_5SM1004TMEM4LOAD26SM100_TMEM_LOAD_32dp32b32xENS4_13SM90_TMA_LOADENS1J_INS1K_ILi2ELi4ELi3EEENS1M_ILi16EEENSM_INS5_IJS1O_SN_EEENS5_IJSN_SC_EEEEEEENS4_39AutoVectorizingCopyWithAssumedAlignmentILi128EEENS4_14SM90_TMA_STOREES2W_S2Y_S2Y_EEEvvEEEEvNT_6ParamsE --------------------------
	.section	.nv.info._ZN7cutlass13device_kernelINS_4gemm6kernel13GemmUniversalIN4cute5tupleIJiiiiEEENS1_10collective13CollectiveMmaINS1_46MainloopSm100TmaUmmaWarpSpecializedBlockScaledILi8ELi2ELi2ENS5_IJNS4_1CILi4EEESB_NSA_ILi1EEEEEEEENS5_IJNSA_ILi256EEENSA_ILi64EEESF_EEENS5_IJNS_12float_e2m1_tENS_13float_ue4m3_tEEEENS5_IJNS5_IJlSC_lEEENS4_6LayoutINS5_IJNS5_IJNS5_IJNSA_ILi32EEESB_EEEiEEENS5_IJNS5_IJNSA_ILi16EEESB_EEEiEEENS5_IJSC_iEEEEEENS5_IJSS_NS5_IJNS5_IJNSA_ILi0EEESC_EEENSA_ILi512EEEEEENS5_IJSV_iEEEEEEEEEEESK_S12_NS4_8TiledMMAINS4_8MMA_AtomIJNS4_23SM100_MMA_MXF4_2x1SM_SSISI_SI_fSJ_Li256ELi64ELi16ELNS4_4UMMA5MajorE0ELS17_0ELNS16_7ScaleInE0ELS18_0EEEEEENSM_INS5_IJSC_SC_SC_EEENS5_IJSV_SV_SV_EEEEENS5_IJNS4_10UnderscoreES1E_S1E_EEEEENS5_IJNS4_28SM100_TMA_2SM_LOAD_MULTICASTES1H_EEENS5_IJNS4_14ComposedLayoutINS4_7SwizzleILi3ELi4ELi3EEENS4_18smem_ptr_flag_bitsILi4EEENSM_INS5_IJNSA_ILi8EEESF_EEENS5_IJSF_SC_EEEEEEENSM_INS5_IJNS5_IJNS5_IJSO_SC_EEESR_EEESC_NS5_IJSC_SB_EEEEEENS5_IJNS5_IJNS5_IJSR_SX_EEESW_EEESV_NS5_IJSB_SX_EEEEEEEEEEEvNS4_8identityES1I_S22_vS23_EENS_8epilogue10collective18CollectiveEpilogueINS25_23Sm100TmaWarpSpecializedILi3ELi2ELi32ELb1ELb0EEEJNS5_IJNSA_ILi128EEESG_SF_EEENS5_IJNSM_IS2A_SC_EENSM_ISN_SC_EEEEENS_10bfloat16_tESL_S2F_SL_NS25_6fusion15FusionCallbacksIS29_NS2G_17LinearCombinationIS2F_fS2F_fLNS_15FloatRoundStyleE2EEES2B_S2E_JEEENS4_5SM1004TMEM4LOAD26SM100_TMEM_LOAD_32dp32b32xENS4_13SM90_TMA_LOADENS1J_INS1K_ILi2ELi4ELi3EEENS1M_ILi16EEENSM_INS5_IJS1O_SN_EEENS5_IJSN_SC_EEEEEEENS4_39AutoVectorizingCopyWithAssumedAlignmentILi128EEENS4_14SM90_TMA_STOREES2W_S2Y_S2Y_EEEvvEEEEvNT_6ParamsE,"",@"SHT_CUDA_INFO"
	.sectionflags	@""
	.align	4


	//----- nvinfo : EIATTR_CUDA_API_VERSION
	.align		4
        /*0000*/ 	.byte	0x04, 0x37
        /*0002*/ 	.short	(.L_31 - .L_30)
.L_30:
        /*0004*/ 	.word	0x00000082


	//----- nvinfo : EIATTR_KPARAM_INFO
	.align		4
.L_31:
        /*0008*/ 	.byte	0x04, 0x17
        /*000a*/ 	.short	(.L_33 - .L_32)
.L_32:
        /*000c*/ 	.word	0x00000000
        /*0010*/ 	.short	0x0000
        /*0012*/ 	.short	0x0000
        /*0014*/ 	.byte	0x00, 0xf0, 0x01, 0x30


	//----- nvinfo : EIATTR_AT_ENTRY_FRAGMENTS
	.align		4
.L_33:
        /*0018*/ 	.byte	0x04, 0x4f
        /*001a*/ 	.short	(.L_35 - .L_34)


	//   ....[0]....
.L_34:
        /*001c*/ 	.word	0x00000007


	//----- nvinfo : EIATTR_RESERVED_SMEM_USED
	.align		4
.L_35:
        /*0020*/ 	.byte	0x01, 0x41
	.zero		2


	//----- nvinfo : EIATTR_SPARSE_MMA_MASK
	.align		4
        /*0024*/ 	.byte	0x03, 0x50
        /*0026*/ 	.short	0x0000


	//----- nvinfo : EIATTR_TCGEN05_2CTA_USED
	.align		4
        /*0028*/ 	.byte	0x01, 0x52
	.zero		2


	//----- nvinfo : EIATTR_MAXREG_COUNT
	.align		4
        /*002c*/ 	.byte	0x03, 0x1b
        /*002e*/ 	.short	0x00ff


	//----- nvinfo : EIATTR_NUM_BARRIERS
	.align		4
        /*0030*/ 	.byte	0x02, 0x4c
        /*0032*/ 	.byte	0x07
	.zero		1


	//----- nvinfo : EIATTR_EXTERNS
	.align		4
        /*0034*/ 	.byte	0x04, 0x0f
        /*0036*/ 	.short	(.L_37 - .L_36)


	//   ....[0]....
	.align		4
.L_36:
        /*0038*/ 	.word	index@(__assertfail)


	//----- nvinfo : EIATTR_MERCURY_ISA_VERSION
	.align		4
.L_37:
        /*003c*/ 	.byte	0x03, 0x5f
        /*003e*/ 	.short	0x0101


	//----- nvinfo : EIATTR_INT_WARP_WIDE_INSTR_OFFSETS
	.align		4
        /*0040*/ 	.byte	0x04, 0x31
        /*0042*/ 	.short	(.L_39 - .L_38)


	//   ....[0]....
.L_38:
        /*0044*/ 	.word	0x00000e10


	//   ....[1]....
        /*0048*/ 	.word	0x00000eb0


	//   ....[2]....
        /*004c*/ 	.word	0x00005610


	//   ....[3]....
        /*0050*/ 	.word	0x00005630


	//   ....[4]....
        /*0054*/ 	.word	0x00005660


	//   ....[5]....
        /*0058*/ 	.word	0x00006230


	//   ....[6]....
        /*005c*/ 	.word	0x000062b0


	//   ....[7]....
        /*0060*/ 	.word	0x000063b0


	//   ....[8]....
        /*0064*/ 	.word	0x000064c0


	//----- nvinfo : EIATTR_COOP_GROUP_MASK_REGIDS
	.align		4
.L_39:
        /*0068*/ 	.byte	0x04, 0x29
        /*006a*/ 	.short	(.L_41 - .L_40)


	//   ....[0]....
.L_40:
        /*006c*/ 	.word	0xffffffff


	//   ....[1]....
        /*0070*/ 	.word	0xffffffff


	//   ....[2]....
        /*0074*/ 	.word	0xffffffff


	//   ....[3]....
        /*0078*/ 	.word	0xffffffff


	//   ....[4]....
        /*007c*/ 	.word	0xffffffff


	//   ....[5]....
        /*0080*/ 	.word	0xffffffff


	//   ....[6]....
        /*0084*/ 	.word	0xffffffff


	//   ....[7]....
        /*0088*/ 	.word	0xffffffff


	//   ....[8]....
        /*008c*/ 	.word	0xffffffff


	//   ....[9]....
        /*0090*/ 	.word	0xffffffff


	//   ....[10]....
        /*0094*/ 	.word	0xffffffff


	//   ....[11]....
        /*0098*/ 	.word	0xffffffff


	//   ....[12]....
        /*009c*/ 	.word	0xffffffff


	//   ....[13]....
        /*00a0*/ 	.word	0xffffffff


	//----- nvinfo : EIATTR_COOP_GROUP_INSTR_OFFSETS
	.align		4
.L_41:
        /*00a4*/ 	.byte	0x04, 0x28
        /*00a6*/ 	.short	(.L_43 - .L_42)


	//   ....[0]....
.L_42:
        /*00a8*/ 	.word	0x000000c0


	//   ....[1]....
        /*00ac*/ 	.word	0x00000590


	//   ....[2]....
        /*00b0*/ 	.word	0x000007e0


	//   ....[3]....
        /*00b4*/ 	.word	0x00000950


	//   ....[4]....
        /*00b8*/ 	.word	0x00000a40


	//   ....[5]....
        /*00bc*/ 	.word	0x00000ba0


	//   ....[6]....
        /*00c0*/ 	.word	0x00000cf0


	//   ....[7]....
        /*00c4*/ 	.word	0x00000f30


	//   ....[8]....
        /*00c8*/ 	.word	0x000029a0


	//   ....[9]....
        /*00cc*/ 	.word	0x00003ab0


	//   ....[10]....
        /*00d0*/ 	.word	0x00003fc0


	//   ....[11]....
        /*00d4*/ 	.word	0x00003ff0


	//   ....[12]....
        /*00d8*/ 	.word	0x00005510


	//   ....[13]....
        /*00dc*/ 	.word	0x00005720


	//----- nvinfo : EIATTR_VRC_CTA_INIT_COUNT
	.align		4
.L_43:
        /*00e0*/ 	.byte	0x02, 0x4a
        /*00e2*/ 	.byte	0x80
	.zero		1


	//----- nvinfo : EIATTR_SYSCALL_OFFSETS
	.align		4
        /*00e4*/ 	.byte	0x04, 0x46
        /*00e6*/ 	.short	(.L_45 - .L_44)


	//   ....[0]....
.L_44:
        /*00e8*/ 	.word	0x000071a0


	//   ....[1]....
        /*00ec*/ 	.word	0x00007290


	//   ....[2]....
        /*00f0*/ 	.word	0x00007ac0


	//   ....[3]....
        /*00f4*/ 	.word	0x00008790


	//----- nvinfo : EIATTR_MBARRIER_INSTR_OFFSETS
	.align		4
.L_45:
        /*00f8*/ 	.byte	0x04, 0x39
        /*00fa*/ 	.short	(.L_47 - .L_46)


	//   ....[0]....
.L_46:
        /*00fc*/ 	.word	0x000006d0
        /*0100*/ 	.word	0x000000ff
        /*0104*/ 	.word	0x00000000
        /*0108*/ 	.short	0x0100
        /*010a*/ 	.byte	0x04
	.zero		1


	//   ....[1]....
        /*010c*/ 	.word	0x000006e0
        /*0110*/ 	.word	0x000000ff
        /*0114*/ 	.word	0x00000040
        /*0118*/ 	.short	0x0100
        /*011a*/ 	.byte	0x04
	.zero		1


	//   ....[2]....
        /*011c*/ 	.word	0x000006f0
        /*0120*/ 	.word	0x000000ff
        /*0124*/ 	.word	0x00000008
        /*0128*/ 	.short	0x0100
        /*012a*/ 	.byte	0x04
	.zero		1


	//   ....[3]....
        /*012c*/ 	.word	0x00000700
        /*0130*/ 	.word	0x000000ff
        /*0134*/ 	.word	0x00000048
        /*0138*/ 	.short	0x0100
        /*013a*/ 	.byte	0x04
	.zero		1


	//   ....[4]....
        /*013c*/ 	.word	0x00000710
        /*0140*/ 	.word	0x000000ff
        /*0144*/ 	.word	0x00000010
        /*0148*/ 	.short	0x0100
        /*014a*/ 	.byte	0x04
	.zero		1


	//   ....[5]....
        /*014c*/ 	.word	0x00000720
        /*0150*/ 	.word	0x000000ff
        /*0154*/ 	.word	0x00000050
        /*0158*/ 	.short	0x0100
        /*015a*/ 	.byte	0x04
	.zero		1


	//   ....[6]....
        /*015c*/ 	.word	0x00000730
        /*0160*/ 	.word	0x000000ff
        /*0164*/ 	.word	0x00000018
        /*0168*/ 	.short	0x0100
        /*016a*/ 	.byte	0x04
	.zero		1


	//   ....[7]....
        /*016c*/ 	.word	0x00000740
        /*0170*/ 	.word	0x000000ff
        /*0174*/ 	.word	0x00000058
        /*0178*/ 	.short	0x0100
        /*017a*/ 	.byte	0x04
	.zero		1


	//   ....[8]....
        /*017c*/ 	.word	0x00000750
        /*0180*/ 	.word	0x000000ff
        /*0184*/ 	.word	0x00000020
        /*0188*/ 	.short	0x0100
        /*018a*/ 	.byte	0x04
	.zero		1


	//   ....[9]....
        /*018c*/ 	.word	0x00000760
        /*0190*/ 	.word	0x000000ff
        /*0194*/ 	.word	0x00000060
        /*0198*/ 	.short	0x0100
        /*019a*/ 	.byte	0x04
	.zero		1


	//   ....[10]....
        /*019c*/ 	.word	0x00000770
        /*01a0*/ 	.word	0x000000ff
        /*01a4*/ 	.word	0x00000028
        /*01a8*/ 	.short	0x0100
        /*01aa*/ 	.byte	0x04
	.zero		1


	//   ....[11]....
        /*01ac*/ 	.word	0x00000780
        /*01b0*/ 	.word	0x000000ff
        /*01b4*/ 	.word	0x00000068
        /*01b8*/ 	.short	0x0100
        /*01ba*/ 	.byte	0x04
	.zero		1


	//   ....[12]....
        /*01bc*/ 	.word	0x00000790
        /*01c0*/ 	.word	0x000000ff
        /*01c4*/ 	.word	0x00000030
        /*01c8*/ 	.short	0x0100
        /*01ca*/ 	.byte	0x04
	.zero		1


	//   ....[13]....
        /*01cc*/ 	.word	0x000007a0
        /*01d0*/ 	.word	0x000000ff
        /*01d4*/ 	.word	0x00000070
        /*01d8*/ 	.short	0x0100
        /*01da*/ 	.byte	0x04
	.zero		1


	//   ....[14]....
        /*01dc*/ 	.word	0x000007b0
        /*01e0*/ 	.word	0x000000ff
        /*01e4*/ 	.word	0x00000038
        /*01e8*/ 	.short	0x0100
        /*01ea*/ 	.byte	0x04
	.zero		1


	//   ....[15]....
        /*01ec*/ 	.word	0x000007c0
        /*01f0*/ 	.word	0x000000ff
        /*01f4*/ 	.word	0x00000078
        /*01f8*/ 	.short	0x0100
        /*01fa*/ 	.byte	0x04
	.zero		1


	//   ....[16]....
        /*01fc*/ 	.word	0x000008e0
        /*0200*/ 	.word	0x000000ff
        /*0204*/ 	.word	0x00000080
        /*0208*/ 	.short	0x0100
        /*020a*/ 	.byte	0x04
	.zero		1


	//   ....[17]....
        /*020c*/ 	.word	0x000008f0
        /*0210*/ 	.word	0x000000ff
        /*0214*/ 	.word	0x00000098
        /*0218*/ 	.short	0x0100
        /*021a*/ 	.byte	0x04
	.zero		1


	//   ....[18]....
        /*021c*/ 	.word	0x00000900
        /*0220*/ 	.word	0x000000ff
        /*0224*/ 	.word	0x00000088
        /*0228*/ 	.short	0x0100
        /*022a*/ 	.byte	0x04
	.zero		1


	//   ....[19]....
        /*022c*/ 	.word	0x00000910
        /*0230*/ 	.word	0x000000ff
        /*0234*/ 	.word	0x000000a0
        /*0238*/ 	.short	0x0100
        /*023a*/ 	.byte	0x04
	.zero		1


	//   ....[20]....
        /*023c*/ 	.word	0x00000920
        /*0240*/ 	.word	0x000000ff
        /*0244*/ 	.word	0x00000090
        /*0248*/ 	.short	0x0100
        /*024a*/ 	.byte	0x04
	.zero		1


	//   ....[21]....
        /*024c*/ 	.word	0x00000930
        /*0250*/ 	.word	0x000000ff
        /*0254*/ 	.word	0x000000a8
        /*0258*/ 	.short	0x0100
        /*025a*/ 	.byte	0x04
	.zero		1


	//   ....[22]....
        /*025c*/ 	.word	0x00000a10
        /*0260*/ 	.word	0x000000ff
        /*0264*/ 	.word	0x000000b0
        /*0268*/ 	.short	0x0100
        /*026a*/ 	.byte	0x06
	.zero		1


	//   ....[23]....
        /*026c*/ 	.word	0x00000a20
        /*0270*/ 	.word	0x000000ff
        /*0274*/ 	.word	0x000000b8
        /*0278*/ 	.short	0x0100
        /*027a*/ 	.byte	0x06
	.zero		1


	//   ....[24]....
        /*027c*/ 	.word	0x00000b50
        /*0280*/ 	.word	0x000000ff
        /*0284*/ 	.word	0x000000c0
        /*0288*/ 	.short	0x0100
        /*028a*/ 	.byte	0x06
	.zero		1


	//   ....[25]....
        /*028c*/ 	.word	0x00000b60
        /*0290*/ 	.word	0x000000ff
        /*0294*/ 	.word	0x000000d0
        /*0298*/ 	.short	0x0100
        /*029a*/ 	.byte	0x06
	.zero		1


	//   ....[26]....
        /*029c*/ 	.word	0x00000b70
        /*02a0*/ 	.word	0x000000ff
        /*02a4*/ 	.word	0x000000c8
        /*02a8*/ 	.short	0x0100
        /*02aa*/ 	.byte	0x06
	.zero		1


	//   ....[27]....
        /*02ac*/ 	.word	0x00000b80
        /*02b0*/ 	.word	0x000000ff
        /*02b4*/ 	.word	0x000000d8
        /*02b8*/ 	.short	0x0100
        /*02ba*/ 	.byte	0x06
	.zero		1


	//   ....[28]....
        /*02bc*/ 	.word	0x00000ca0
        /*02c0*/ 	.word	0x000000ff
        /*02c4*/ 	.word	0x000000e0
        /*02c8*/ 	.short	0x0100
        /*02ca*/ 	.byte	0x04
	.zero		1


	//   ....[29]....
        /*02cc*/ 	.word	0x00000cb0
        /*02d0*/ 	.word	0x000000ff
        /*02d4*/ 	.word	0x000000f0
        /*02d8*/ 	.short	0x0100
        /*02da*/ 	.byte	0x04
	.zero		1


	//   ....[30]....
        /*02dc*/ 	.word	0x00000cc0
        /*02e0*/ 	.word	0x000000ff
        /*02e4*/ 	.word	0x000000e8
        /*02e8*/ 	.short	0x0100
        /*02ea*/ 	.byte	0x04
	.zero		1


	//   ....[31]....
        /*02ec*/ 	.word	0x00000cd0
        /*02f0*/ 	.word	0x000000ff
        /*02f4*/ 	.word	0x000000f8
        /*02f8*/ 	.short	0x0100
        /*02fa*/ 	.byte	0x04
	.zero		1


	//   ....[32]....
        /*02fc*/ 	.word	0x00000dc0
        /*0300*/ 	.word	0x000000ff
        /*0304*/ 	.word	0x00000100
        /*0308*/ 	.short	0x0100
        /*030a*/ 	.byte	0x04
	.zero		1


	//   ....[33]....
        /*030c*/ 	.word	0x00000dd0
        /*0310*/ 	.word	0x000000ff
        /*0314*/ 	.word	0x00000110
        /*0318*/ 	.short	0x0100
        /*031a*/ 	.byte	0x04
	.zero		1


	//   ....[34]....
        /*031c*/ 	.word	0x00000de0
        /*0320*/ 	.word	0x000000ff
        /*0324*/ 	.word	0x00000108
        /*0328*/ 	.short	0x0100
        /*032a*/ 	.byte	0x04
	.zero		1


	//   ....[35]....
        /*032c*/ 	.word	0x00000df0
        /*0330*/ 	.word	0x000000ff
        /*0334*/ 	.word	0x00000118
        /*0338*/ 	.short	0x0100
        /*033a*/ 	.byte	0x04
	.zero		1


	//   ....[36]....
        /*033c*/ 	.word	0x00000ef0
        /*0340*/ 	.word	0x000000ff
        /*0344*/ 	.word	0x00000120
        /*0348*/ 	.short	0x0100
        /*034a*/ 	.byte	0x06
	.zero		1


	//   ....[37]....
        /*034c*/ 	.word	0x00001e20
        /*0350*/ 	.word	0x00000003
        /*0354*/ 	.word	0x00000110
        /*0358*/ 	.short	0x010a
        /*035a*/ 	.byte	0xff
	.zero		1


	//   ....[38]....
        /*035c*/ 	.word	0x00001e50
        /*0360*/ 	.word	0x00000003
        /*0364*/ 	.word	0x00000100
        /*0368*/ 	.short	0x0101
        /*036a*/ 	.byte	0xff
	.zero		1


	//   ....[39]....
        /*036c*/ 	.word	0x00001f30
        /*0370*/ 	.word	0x000000ff
        /*0374*/ 	.word	0x00000040
        /*0378*/ 	.short	0x010a
        /*037a*/ 	.byte	0x04
	.zero		1


	//   ....[40]....
        /*037c*/ 	.word	0x00002050
        /*0380*/ 	.word	0x000000ff
        /*0384*/ 	.word	0x00000040
        /*0388*/ 	.short	0x010a
        /*038a*/ 	.byte	0x05
	.zero		1


	//   ....[41]....
        /*038c*/ 	.word	0x000021b0
        /*0390*/ 	.word	0x000000ff
        /*0394*/ 	.word	0x00000040
        /*0398*/ 	.short	0x010a
        /*039a*/ 	.byte	0x07
	.zero		1


	//   ....[42]....
        /*039c*/ 	.word	0x000024b0
        /*03a0*/ 	.word	0x000000ff
        /*03a4*/ 	.word	0x000000b8
        /*03a8*/ 	.short	0x0101
        /*03aa*/ 	.byte	0x06
	.zero		1


	//   ....[43]....
        /*03ac*/ 	.word	0x000024d0
        /*03b0*/ 	.word	0x000000ff
        /*03b4*/ 	.word	0x00000040
        /*03b8*/ 	.short	0x010a
        /*03ba*/ 	.byte	0x04
	.zero		1


	//   ....[44]....
        /*03bc*/ 	.word	0x00002550
        /*03c0*/ 	.word	0x000000ff
        /*03c4*/ 	.word	0x00000040
        /*03c8*/ 	.short	0x010a
        /*03ca*/ 	.byte	0x07
	.zero		1


	//   ....[45]....
        /*03cc*/ 	.word	0x00002690
        /*03d0*/ 	.word	0x000000ff
        /*03d4*/ 	.word	0x00000040
        /*03d8*/ 	.short	0x010a
        /*03da*/ 	.byte	0x04
	.zero		1


	//   ....[46]....
        /*03dc*/ 	.word	0x000029d0
        /*03e0*/ 	.word	0x00000003
        /*03e4*/ 	.word	0x000000c0
        /*03e8*/ 	.short	0x010a
        /*03ea*/ 	.byte	0xff
	.zero		1


	//   ....[47]....
        /*03ec*/ 	.word	0x00002b20
        /*03f0*/ 	.word	0x00000000
        /*03f4*/ 	.word	0x00000000
        /*03f8*/ 	.short	0x0101
        /*03fa*/ 	.byte	0xff
	.zero		1


	//   ....[48]....
        /*03fc*/ 	.word	0x000030e0
        /*0400*/ 	.word	0x000000ff
        /*0404*/ 	.word	0x00000000
        /*0408*/ 	.short	0x010a
        /*040a*/ 	.byte	0x04
	.zero		1


	//   ....[49]....
        /*040c*/ 	.word	0x00003170
        /*0410*/ 	.word	0x000000ff
        /*0414*/ 	.word	0x00000000
        /*0418*/ 	.short	0x010a
        /*041a*/ 	.byte	0x05
	.zero		1


	//   ....[50]....
        /*041c*/ 	.word	0x00003200
        /*0420*/ 	.word	0x000000ff
        /*0424*/ 	.word	0x00000000
        /*0428*/ 	.short	0x010a
        /*042a*/ 	.byte	0x05
	.zero		1


	//   ....[51]....
        /*042c*/ 	.word	0x00003290
        /*0430*/ 	.word	0x000000ff
        /*0434*/ 	.word	0x00000000
        /*0438*/ 	.short	0x010a
        /*043a*/ 	.byte	0x05
	.zero		1


	//   ....[52]....
        /*043c*/ 	.word	0x00003320
        /*0440*/ 	.word	0x000000ff
        /*0444*/ 	.word	0x00000000
        /*0448*/ 	.short	0x010a
        /*044a*/ 	.byte	0x05
	.zero		1


	//   ....[53]....
        /*044c*/ 	.word	0x000033b0
        /*0450*/ 	.word	0x000000ff
        /*0454*/ 	.word	0x00000000
        /*0458*/ 	.short	0x010a
        /*045a*/ 	.byte	0x05
	.zero		1


	//   ....[54]....
        /*045c*/ 	.word	0x00003440
        /*0460*/ 	.word	0x000000ff
        /*0464*/ 	.word	0x00000000
        /*0468*/ 	.short	0x010a
        /*046a*/ 	.byte	0x05
	.zero		1


	//   ....[55]....
        /*046c*/ 	.word	0x000034e0
        /*0470*/ 	.word	0x00000000
        /*0474*/ 	.word	0x00000000
        /*0478*/ 	.short	0x010a
        /*047a*/ 	.byte	0xff
	.zero		1


	//   ....[56]....
        /*047c*/ 	.word	0x00003610
        /*0480*/ 	.word	0x00000000
        /*0484*/ 	.word	0x00000100
        /*0488*/ 	.short	0x010a
        /*048a*/ 	.byte	0xff
	.zero		1


	//   ....[57]....
        /*048c*/ 	.word	0x00003680
        /*0490*/ 	.word	0x00000008
        /*0494*/ 	.word	0x00000000
        /*0498*/ 	.short	0x0101
        /*049a*/ 	.byte	0xff
	.zero		1


	//   ....[58]....
        /*049c*/ 	.word	0x000036a0
        /*04a0*/ 	.word	0x000000ff
        /*04a4*/ 	.word	0x000000d0
        /*04a8*/ 	.short	0x010a
        /*04aa*/ 	.byte	0x04
	.zero		1


	//   ....[59]....
        /*04ac*/ 	.word	0x000037c0
        /*04b0*/ 	.word	0x00000000
        /*04b4*/ 	.word	0x000000c0
        /*04b8*/ 	.short	0x010a
        /*04ba*/ 	.byte	0xff
	.zero		1


	//   ....[60]....
        /*04bc*/ 	.word	0x000038c0
        /*04c0*/ 	.word	0x00000000
        /*04c4*/ 	.word	0x00000000
        /*04c8*/ 	.short	0x0101
        /*04ca*/ 	.byte	0xff
	.zero		1


	//   ....[61]....
        /*04cc*/ 	.word	0x00003950
        /*04d0*/ 	.word	0x000000ff
        /*04d4*/ 	.word	0x000000d0
        /*04d8*/ 	.short	0x0106
        /*04da*/ 	.byte	0x04
	.zero		1


	//   ....[62]....
        /*04dc*/ 	.word	0x00003970
        /*04e0*/ 	.word	0x000000ff
        /*04e4*/ 	.word	0x000000d0
        /*04e8*/ 	.short	0x010a
        /*04ea*/ 	.byte	0x04
	.zero		1


	//   ....[63]....
        /*04ec*/ 	.word	0x00003a00
        /*04f0*/ 	.word	0x000000ff
        /*04f4*/ 	.word	0x000000d0
        /*04f8*/ 	.short	0x0106
        /*04fa*/ 	.byte	0x07
	.zero		1


	//   ....[64]....
        /*04fc*/ 	.word	0x00003a40
        /*0500*/ 	.word	0x00000000
        /*0504*/ 	.word	0x000000d0
        /*0508*/ 	.short	0x010a
        /*050a*/ 	.byte	0xff
	.zero		1


	//   ....[65]....
        /*050c*/ 	.word	0x00003ca0
        /*0510*/ 	.word	0x000000ff
        /*0514*/ 	.word	0x00000008
        /*0518*/ 	.short	0x010a
        /*051a*/ 	.byte	0x05
	.zero		1


	//   ....[66]....
        /*051c*/ 	.word	0x00003cc0
        /*0520*/ 	.word	0x000000ff
        /*0524*/ 	.word	0x00000008
        /*0528*/ 	.short	0x010a
        /*052a*/ 	.byte	0x05
	.zero		1


	//   ....[67]....
        /*052c*/ 	.word	0x00003e60
        /*0530*/ 	.word	0x000000ff
        /*0534*/ 	.word	0x00000008
        /*0538*/ 	.short	0x010a
        /*053a*/ 	.byte	0x05
	.zero		1


	//   ....[68]....
        /*053c*/ 	.word	0x00003e80
        /*0540*/ 	.word	0x000000ff
        /*0544*/ 	.word	0x00000008
        /*0548*/ 	.short	0x010a
        /*054a*/ 	.byte	0x05
	.zero		1


	//   ....[69]....
        /*054c*/ 	.word	0x00003f50
        /*0550*/ 	.word	0x000000ff
        /*0554*/ 	.word	0x00000000
        /*0558*/ 	.short	0x0101
        /*055a*/ 	.byte	0x04
	.zero		1


	//   ....[70]....
        /*055c*/ 	.word	0x00004410
        /*0560*/ 	.word	0x00000008
        /*0564*/ 	.word	0x000000c0
        /*0568*/ 	.short	0x010a
        /*056a*/ 	.byte	0xff
	.zero		1


	//   ....[71]....
        /*056c*/ 	.word	0x00004530
        /*0570*/ 	.word	0x00000003
        /*0574*/ 	.word	0x00000000
        /*0578*/ 	.short	0x0101
        /*057a*/ 	.byte	0xff
	.zero		1


	//   ....[72]....
        /*057c*/ 	.word	0x00004a90
        /*0580*/ 	.word	0x000000ff
        /*0584*/ 	.word	0x00000000
        /*0588*/ 	.short	0x010a
        /*058a*/ 	.byte	0x04
	.zero		1


	//   ....[73]....
        /*058c*/ 	.word	0x00004ae0
        /*0590*/ 	.word	0x000000ff
        /*0594*/ 	.word	0x000000f0
        /*0598*/ 	.short	0x010a
        /*059a*/ 	.byte	0x43
	.zero		1


	//   ....[74]....
        /*059c*/ 	.word	0x00004d10
        /*05a0*/ 	.word	0x000000ff
        /*05a4*/ 	.word	0x00000000
        /*05a8*/ 	.short	0x010a
        /*05aa*/ 	.byte	0x07
	.zero		1


	//   ....[75]....
        /*05ac*/ 	.word	0x00004e40
        /*05b0*/ 	.word	0x000000ff
        /*05b4*/ 	.word	0x00000000
        /*05b8*/ 	.short	0x010a
        /*05ba*/ 	.byte	0x04
	.zero		1


	//   ....[76]....
        /*05bc*/ 	.word	0x00005300
        /*05c0*/ 	.word	0x000000ff
        /*05c4*/ 	.word	0x00000000
        /*05c8*/ 	.short	0x010a
        /*05ca*/ 	.byte	0x04
	.zero		1


	//   ....[77]....
        /*05cc*/ 	.word	0x000053a0
        /*05d0*/ 	.word	0x00000002
        /*05d4*/ 	.word	0x00000000
        /*05d8*/ 	.short	0x010a
        /*05da*/ 	.byte	0xff
	.zero		1


	//   ....[78]....
        /*05dc*/ 	.word	0x000053e0
        /*05e0*/ 	.word	0x00000002
        /*05e4*/ 	.word	0x00000000
        /*05e8*/ 	.short	0x010a
        /*05ea*/ 	.byte	0xff
	.zero		1


	//   ....[79]....
        /*05ec*/ 	.word	0x00005460
        /*05f0*/ 	.word	0x000000ff
        /*05f4*/ 	.word	0x00000000
        /*05f8*/ 	.short	0x0101
        /*05fa*/ 	.byte	0x04
	.zero		1


	//   ....[80]....
        /*05fc*/ 	.word	0x000054a0
        /*0600*/ 	.word	0x000000ff
        /*0604*/ 	.word	0x00000120
        /*0608*/ 	.short	0x010a
        /*060a*/ 	.byte	0x2b
	.zero		1


	//   ....[81]....
        /*060c*/ 	.word	0x00005500
        /*0610*/ 	.word	0x000000ff
        /*0614*/ 	.word	0x00000000
        /*0618*/ 	.short	0x0101
        /*061a*/ 	.byte	0x04
	.zero		1


	//   ....[82]....
        /*061c*/ 	.word	0x00005960
        /*0620*/ 	.word	0x0000000c
        /*0624*/ 	.word	0x000000c0
        /*0628*/ 	.short	0x010a
        /*062a*/ 	.byte	0xff
	.zero		1


	//   ....[83]....
        /*062c*/ 	.word	0x00005ad0
        /*0630*/ 	.word	0x00000000
        /*0634*/ 	.word	0x00000000
        /*0638*/ 	.short	0x0101
        /*063a*/ 	.byte	0xff
	.zero		1


	//   ....[84]....
        /*063c*/ 	.word	0x00005f50
        /*0640*/ 	.word	0x000000ff
        /*0644*/ 	.word	0x000000b8
        /*0648*/ 	.short	0x010a
        /*064a*/ 	.byte	0x18
	.zero		1


	//   ....[85]....
        /*064c*/ 	.word	0x00006110
        /*0650*/ 	.word	0x000000ff
        /*0654*/ 	.word	0x00000098
        /*0658*/ 	.short	0x010a
        /*065a*/ 	.byte	0x04
	.zero		1


	//   ....[86]....
        /*065c*/ 	.word	0x000062e0
        /*0660*/ 	.word	0x000000ff
        /*0664*/ 	.word	0x00000080
        /*0668*/ 	.short	0x010b
        /*066a*/ 	.byte	0x04
	.zero		1


	//   ....[87]....
        /*066c*/ 	.word	0x000062f0
        /*0670*/ 	.word	0x000000ff
        /*0674*/ 	.word	0x00000000
        /*0678*/ 	.short	0x0101
        /*067a*/ 	.byte	0x14
	.zero		1


	//   ....[88]....
        /*067c*/ 	.word	0x00006300
        /*0680*/ 	.word	0x000000ff
        /*0684*/ 	.word	0x00000098
        /*0688*/ 	.short	0x010a
        /*068a*/ 	.byte	0x05
	.zero		1


	//   ....[89]....
        /*068c*/ 	.word	0x000064f0
        /*0690*/ 	.word	0x000000ff
        /*0694*/ 	.word	0x00000080
        /*0698*/ 	.short	0x010b
        /*069a*/ 	.byte	0x05
	.zero		1


	//   ....[90]....
        /*069c*/ 	.word	0x00006500
        /*06a0*/ 	.word	0x000000ff
        /*06a4*/ 	.word	0x00000000
        /*06a8*/ 	.short	0x0101
        /*06aa*/ 	.byte	0x04
	.zero		1


	//   ....[91]....
        /*06ac*/ 	.word	0x000065a0
        /*06b0*/ 	.word	0x000000ff
        /*06b4*/ 	.word	0x00000000
        /*06b8*/ 	.short	0x010a
        /*06ba*/ 	.byte	0x04
	.zero		1


	//   ....[92]....
        /*06bc*/ 	.word	0x00006630
        /*06c0*/ 	.word	0x000000ff
        /*06c4*/ 	.word	0x00000000
        /*06c8*/ 	.short	0x010a
        /*06ca*/ 	.byte	0x05
	.zero		1


	//   ....[93]....
        /*06cc*/ 	.word	0x000066d0
        /*06d0*/ 	.word	0x00000000
        /*06d4*/ 	.word	0x00000000
        /*06d8*/ 	.short	0x010a
        /*06da*/ 	.byte	0xff
	.zero		1


	//   ....[94]....
        /*06dc*/ 	.word	0x00006a10
        /*06e0*/ 	.word	0x00000000
        /*06e4*/ 	.word	0x000000c0
        /*06e8*/ 	.short	0x010a
        /*06ea*/ 	.byte	0xff
	.zero		1


	//   ....[95]....
        /*06ec*/ 	.word	0x00006ae0
        /*06f0*/ 	.word	0x00000000
        /*06f4*/ 	.word	0x00000000
        /*06f8*/ 	.short	0x0101
        /*06fa*/ 	.byte	0xff
	.zero		1


	//   ....[96]....
        /*06fc*/ 	.word	0x00007720
        /*0700*/ 	.word	0x00000000
        /*0704*/ 	.word	0x00000080
        /*0708*/ 	.short	0x010a
        /*070a*/ 	.byte	0xff
	.zero		1


	//   ....[97]....
        /*070c*/ 	.word	0x00007780
        /*0710*/ 	.word	0x0000005c
        /*0714*/ 	.word	0x000000e0
        /*0718*/ 	.short	0x010a
        /*071a*/ 	.byte	0xff
	.zero		1


	//   ....[98]....
        /*071c*/ 	.word	0x00007870
        /*0720*/ 	.word	0x00000000
        /*0724*/ 	.word	0x00000080
        /*0728*/ 	.short	0x010a
        /*072a*/ 	.byte	0xff
	.zero		1


	//   ....[99]....
        /*072c*/ 	.word	0x000079a0
        /*0730*/ 	.word	0x0000005c
        /*0734*/ 	.word	0x000000e0
        /*0738*/ 	.short	0x010a
        /*073a*/ 	.byte	0xff
	.zero		1


	//   ....[100]....
        /*073c*/ 	.word	0x000084d0
        /*0740*/ 	.word	0x00000000
        /*0744*/ 	.word	0x00000000
        /*0748*/ 	.short	0x0101
        /*074a*/ 	.byte	0xff
	.zero		1


	//   ....[101]....
        /*074c*/ 	.word	0x000084e0
        /*0750*/ 	.word	0x00000002
        /*0754*/ 	.word	0x00000080
        /*0758*/ 	.short	0x010a
        /*075a*/ 	.byte	0xff
	.zero		1


	//   ....[102]....
        /*075c*/ 	.word	0x000085b0
        /*0760*/ 	.word	0x00000002
        /*0764*/ 	.word	0x00000080
        /*0768*/ 	.short	0x010a
        /*076a*/ 	.byte	0xff
	.zero		1


	//   ....[103]....
        /*076c*/ 	.word	0x00008a30
        /*0770*/ 	.word	0x0000005c
        /*0774*/ 	.word	0x00000000
        /*0778*/ 	.short	0x0101
        /*077a*/ 	.byte	0xff
	.zero		1


	//   ....[104]....
        /*077c*/ 	.word	0x00009250
        /*0780*/ 	.word	0x00000002
        /*0784*/ 	.word	0x00000000
        /*0788*/ 	.short	0x0101
        /*078a*/ 	.byte	0xff
	.zero		1


	//   ....[105]....
        /*078c*/ 	.word	0x00009510
        /*0790*/ 	.word	0x000000ff
        /*0794*/ 	.word	0x00000000
        /*0798*/ 	.short	0x0101
        /*079a*/ 	.byte	0x06
	.zero		1


	//   ....[106]....
        /*079c*/ 	.word	0x00009530
        /*07a0*/ 	.word	0x00000003
        /*07a4*/ 	.word	0x00000110
        /*07a8*/ 	.short	0x010a
        /*07aa*/ 	.byte	0xff
	.zero		1


	//   ....[107]....
        /*07ac*/ 	.word	0x00009590
        /*07b0*/ 	.word	0x00000000
        /*07b4*/ 	.word	0x00000040
        /*07b8*/ 	.short	0x010a
        /*07ba*/ 	.byte	0xff
	.zero		1


	//   ....[108]....
        /*07bc*/ 	.word	0x000095f0
        /*07c0*/ 	.word	0x00000000
        /*07c4*/ 	.word	0x00000040
        /*07c8*/ 	.short	0x010a
        /*07ca*/ 	.byte	0xff
	.zero		1


	//   ....[109]....
        /*07cc*/ 	.word	0x00009640
        /*07d0*/ 	.word	0x00000003
        /*07d4*/ 	.word	0x000000c0
        /*07d8*/ 	.short	0x010a
        /*07da*/ 	.byte	0xff
	.zero		1


	//   ....[110]....
        /*07dc*/ 	.word	0x000096a0
        /*07e0*/ 	.word	0x00000000
        /*07e4*/ 	.word	0x00000000
        /*07e8*/ 	.short	0x010a
        /*07ea*/ 	.byte	0xff
	.zero		1


	//   ....[111]....
        /*07ec*/ 	.word	0x00009700
        /*07f0*/ 	.word	0x00000000
        /*07f4*/ 	.word	0x00000000
        /*07f8*/ 	.short	0x010a
        /*07fa*/ 	.byte	0xff
	.zero		1


	//   ....[112]....
        /*07fc*/ 	.word	0x00009760
        /*0800*/ 	.word	0x00000000
        /*0804*/ 	.word	0x00000000
        /*0808*/ 	.short	0x010a
        /*080a*/ 	.byte	0xff
	.zero		1


	//   ....[113]....
        /*080c*/ 	.word	0x000097c0
        /*0810*/ 	.word	0x00000000
        /*0814*/ 	.word	0x00000000
        /*0818*/ 	.short	0x010a
        /*081a*/ 	.byte	0xff
	.zero		1


	//   ....[114]....
        /*081c*/ 	.word	0x00009820
        /*0820*/ 	.word	0x00000000
        /*0824*/ 	.word	0x00000000
        /*0828*/ 	.short	0x010a
        /*082a*/ 	.byte	0xff
	.zero		1


	//   ....[115]....
        /*082c*/ 	.word	0x00009880
        /*0830*/ 	.word	0x00000000
        /*0834*/ 	.word	0x00000000
        /*0838*/ 	.short	0x010a
        /*083a*/ 	.byte	0xff
	.zero		1


	//   ....[116]....
        /*083c*/ 	.word	0x000098e0
        /*0840*/ 	.word	0x00000000
        /*0844*/ 	.word	0x00000000
        /*0848*/ 	.short	0x010a
        /*084a*/ 	.byte	0xff
	.zero		1


	//   ....[117]....
        /*084c*/ 	.word	0x00009930
        /*0850*/ 	.word	0x00000000
        /*0854*/ 	.word	0x00000100
        /*0858*/ 	.short	0x010a
        /*085a*/ 	.byte	0xff
	.zero		1


	//   ....[118]....
        /*085c*/ 	.word	0x00009990
        /*0860*/ 	.word	0x00000000
        /*0864*/ 	.word	0x000000d0
        /*0868*/ 	.short	0x010a
        /*086a*/ 	.byte	0xff
	.zero		1


	//   ....[119]....
        /*086c*/ 	.word	0x000099e0
        /*0870*/ 	.word	0x00000000
        /*0874*/ 	.word	0x000000c0
        /*0878*/ 	.short	0x010a
        /*087a*/ 	.byte	0xff
	.zero		1


	//   ....[120]....
        /*087c*/ 	.word	0x00009a40
        /*0880*/ 	.word	0x00000000
        /*0884*/ 	.word	0x000000d0
        /*0888*/ 	.short	0x010a
        /*088a*/ 	.byte	0xff
	.zero		1


	//   ....[121]....
        /*088c*/ 	.word	0x00009aa0
        /*0890*/ 	.word	0x00000007
        /*0894*/ 	.word	0x00000008
        /*0898*/ 	.short	0x010a
        /*089a*/ 	.byte	0xff
	.zero		1


	//   ....[122]....
        /*089c*/ 	.word	0x00009b90
        /*08a0*/ 	.word	0x00000005
        /*08a4*/ 	.word	0x00000008
        /*08a8*/ 	.short	0x010a
        /*08aa*/ 	.byte	0xff
	.zero		1


	//   ....[123]....
        /*08ac*/ 	.word	0x00009be0
        /*08b0*/ 	.word	0x00000008
        /*08b4*/ 	.word	0x000000c0
        /*08b8*/ 	.short	0x010a
        /*08ba*/ 	.byte	0xff
	.zero		1


	//   ....[124]....
        /*08bc*/ 	.word	0x00009c40
        /*08c0*/ 	.word	0x00000003
        /*08c4*/ 	.word	0x000000f0
        /*08c8*/ 	.short	0x010a
        /*08ca*/ 	.byte	0xff
	.zero		1


	//   ....[125]....
        /*08cc*/ 	.word	0x00009ca0
        /*08d0*/ 	.word	0x00000003
        /*08d4*/ 	.word	0x00000000
        /*08d8*/ 	.short	0x010a
        /*08da*/ 	.byte	0xff
	.zero		1


	//   ....[126]....
        /*08dc*/ 	.word	0x00009d00
        /*08e0*/ 	.word	0x00000002
        /*08e4*/ 	.word	0x00000000
        /*08e8*/ 	.short	0x010a
        /*08ea*/ 	.byte	0xff
	.zero		1


	//   ....[127]....
        /*08ec*/ 	.word	0x00009d60
        /*08f0*/ 	.word	0x00000002
        /*08f4*/ 	.word	0x00000120
        /*08f8*/ 	.short	0x010a
        /*08fa*/ 	.byte	0xff
	.zero		1


	//   ....[128]....
        /*08fc*/ 	.word	0x00009db0
        /*0900*/ 	.word	0x0000000c
        /*0904*/ 	.word	0x000000c0
        /*0908*/ 	.short	0x010a
        /*090a*/ 	.byte	0xff
	.zero		1


	//   ....[129]....
        /*090c*/ 	.word	0x00009e10
        /*0910*/ 	.word	0x00000000
        /*0914*/ 	.word	0x000000b8
        /*0918*/ 	.short	0x010a
        /*091a*/ 	.byte	0xff
	.zero		1


	//   ....[130]....
        /*091c*/ 	.word	0x00009e70
        /*0920*/ 	.word	0x00000000
        /*0924*/ 	.word	0x00000098
        /*0928*/ 	.short	0x010a
        /*092a*/ 	.byte	0xff
	.zero		1


	//   ....[131]....
        /*092c*/ 	.word	0x00009ed0
        /*0930*/ 	.word	0x00000009
        /*0934*/ 	.word	0x00000098
        /*0938*/ 	.short	0x010a
        /*093a*/ 	.byte	0xff
	.zero		1


	//   ....[132]....
        /*093c*/ 	.word	0x00009f30
        /*0940*/ 	.word	0x00000000
        /*0944*/ 	.word	0x00000000
        /*0948*/ 	.short	0x010a
        /*094a*/ 	.byte	0xff
	.zero		1


	//   ....[133]....
        /*094c*/ 	.word	0x00009f90
        /*0950*/ 	.word	0x00000000
        /*0954*/ 	.word	0x00000000
        /*0958*/ 	.short	0x010a
        /*095a*/ 	.byte	0xff
	.zero		1


	//   ....[134]....
        /*095c*/ 	.word	0x00009fe0
        /*0960*/ 	.word	0x00000000
        /*0964*/ 	.word	0x000000c0
        /*0968*/ 	.short	0x010a
        /*096a*/ 	.byte	0xff
	.zero		1


	//   ....[135]....
        /*096c*/ 	.word	0x0000a030
        /*0970*/ 	.word	0x00000000
        /*0974*/ 	.word	0x00000080
        /*0978*/ 	.short	0x010a
        /*097a*/ 	.byte	0xff
	.zero		1


	//   ....[136]....
        /*097c*/ 	.word	0x0000a080
        /*0980*/ 	.word	0x0000005c
        /*0984*/ 	.word	0x000000e0
        /*0988*/ 	.short	0x010a
        /*098a*/ 	.byte	0xff
	.zero		1


	//   ....[137]....
        /*098c*/ 	.word	0x0000a0d0
        /*0990*/ 	.word	0x00000002
        /*0994*/ 	.word	0x00000080
        /*0998*/ 	.short	0x010a
        /*099a*/ 	.byte	0xff
	.zero		1


	//----- nvinfo : EIATTR_NUM_MBARRIERS
	.align		4
.L_47:
        /*099c*/ 	.byte	0x03, 0x38
        /*099e*/ 	.short	0x0025


	//----- nvinfo : EIATTR_EXIT_INSTR_OFFSETS
	.align		4
        /*09a0*/ 	.byte	0x04, 0x1c
        /*09a2*/ 	.short	(.L_49 - .L_48)


	//   ....[0]....
.L_48:
        /*09a4*/ 	.word	0x00003510


	//   ....[1]....
        /*09a8*/ 	.word	0x00003a10


	//   ....[2]....
        /*09ac*/ 	.word	0x00003a70


	//   ....[3]....
        /*09b0*/ 	.word	0x00005730


	//   ....[4]....
        /*09b4*/ 	.word	0x00006700


	//   ....[5]....
        /*09b8*/ 	.word	0x00006740


	//   ....[6]....
        /*09bc*/ 	.word	0x00009410


	//   ....[7]....
        /*09c0*/ 	.word	0x00009480


	//   ....[8]....
        /*09c4*/ 	.word	0x000094b0


	//   ....[9]....
        /*09c8*/ 	.word	0x00009520


	//----- nvinfo : EIATTR_MAX_THREADS
	.align		4
.L_49:
        /*09cc*/ 	.byte	0x04, 0x05
        /*09ce*/ 	.short	(.L_51 - .L_50)
.L_50:
        /*09d0*/ 	.word	0x00000100
        /*09d4*/ 	.word	0x00000001
        /*09d8*/ 	.word	0x00000001


	//----- nvinfo : EIATTR_CRS_STACK_SIZE
	.align		4
.L_51:
        /*09dc*/ 	.byte	0x04, 0x1e
        /*09de*/ 	.short	(.L_53 - .L_52)
.L_52:
        /*09e0*/ 	.word	0x00000000


	//----- nvinfo : EIATTR_CBANK_PARAM_SIZE
	.align		4
.L_53:
        /*09e4*/ 	.byte	0x03, 0x19
        /*09e6*/ 	.short	0x0c00


	//----- nvinfo : EIATTR_PARAM_CBANK
	.align		4
        /*09e8*/ 	.byte	0x04, 0x0a
        /*09ea*/ 	.short	(.L_55 - .L_54)
	.align		4
.L_54:
        /*09ec*/ 	.word	index@(.nv.constant0._ZN7cutlass13device_kernelINS_4gemm6kernel13GemmUniversalIN4cute5tupleIJiiiiEEENS1_10collective13CollectiveMmaINS1_46MainloopSm100TmaUmmaWarpSpecializedBlockScaledILi8ELi2ELi2ENS5_IJNS4_1CILi4EEESB_NSA_ILi1EEEEEEEENS5_IJNSA_ILi256EEENSA_ILi64EEESF_EEENS5_IJNS_12float_e2m1_tENS_13float_ue4m3_tEEEENS5_IJNS5_IJlSC_lEEENS4_6LayoutINS5_IJNS5_IJNS5_IJNSA_ILi32EEESB_EEEiEEENS5_IJNS5_IJNSA_ILi16EEESB_EEEiEEENS5_IJSC_iEEEEEENS5_IJSS_NS5_IJNS5_IJNSA_ILi0EEESC_EEENSA_ILi512EEEEEENS5_IJSV_iEEEEEEEEEEESK_S12_NS4_8TiledMMAINS4_8MMA_AtomIJNS4_23SM100_MMA_MXF4_2x1SM_SSISI_SI_fSJ_Li256ELi64ELi16ELNS4_4UMMA5MajorE0ELS17_0ELNS16_7ScaleInE0ELS18_0EEEEEENSM_INS5_IJSC_SC_SC_EEENS5_IJSV_SV_SV_EEEEENS5_IJNS4_10UnderscoreES1E_S1E_EEEEENS5_IJNS4_28SM100_TMA_2SM_LOAD_MULTICASTES1H_EEENS5_IJNS4_14ComposedLayoutINS4_7SwizzleILi3ELi4ELi3EEENS4_18smem_ptr_flag_bitsILi4EEENSM_INS5_IJNSA_ILi8EEESF_EEENS5_IJSF_SC_EEEEEEENSM_INS5_IJNS5_IJNS5_IJSO_SC_EEESR_EEESC_NS5_IJSC_SB_EEEEEENS5_IJNS5_IJNS5_IJSR_SX_EEESW_EEESV_NS5_IJSB_SX_EEEEEEEEEEEvNS4_8identityES1I_S22_vS23_EENS_8epilogue10collective18CollectiveEpilogueINS25_23Sm100TmaWarpSpecializedILi3ELi2ELi32ELb1ELb0EEEJNS5_IJNSA_ILi128EEESG_SF_EEENS5_IJNSM_IS2A_SC_EENSM_ISN_SC_EEEEENS_10bfloat16_tESL_S2F_SL_NS25_6fusion15FusionCallbacksIS29_NS2G_17LinearCombinationIS2F_fS2F_fLNS_15FloatRoundStyleE2EEES2B_S2E_JEEENS4_5SM1004TMEM4LOAD26SM100_TMEM_LOAD_32dp32b32xENS4_13SM90_TMA_LOADENS1J_INS1K_ILi2ELi4ELi3EEENS1M_ILi16EEENSM_INS5_IJS1O_SN_EEENS5_IJSN_SC_EEEEEEENS4_39AutoVectorizingCopyWithAssumedAlignmentILi128EEENS4_14SM90_TMA_STOREES2W_S2Y_S2Y_EEEvvEEEEvNT_6ParamsE)
        /*09f0*/ 	.short	0x0380
        /*09f2*/ 	.short	0x0c00


	//----- nvinfo : EIATTR_SW_WAR
	.align		4
.L_55:
        /*09f4*/ 	.byte	0x04, 0x36
        /*09f6*/ 	.short	(.L_57 - .L_56)
.L_56:
        /*09f8*/ 	.word	0x00000008
.L_57:


//--------------------- .nv.callgraph             --------------------------
	.section	.nv.callgraph,"",@"SHT_CUDA_CALLGRAPH"
	.align	4
	.sectionentsize	8
	.align		4
        /*0000*/ 	.word	0x00000000
	.align		4
        /*0004*/ 	.word	0xffffffff
	.align		4
        /*0008*/ 	.word	index@(_ZN7cutlass13device_kernelINS_4gemm6kernel13GemmUniversalIN4cute5tupleIJiiiiEEENS1_10collective13CollectiveMmaINS1_46MainloopSm100TmaUmmaWarpSpecializedBlockScaledILi8ELi2ELi2ENS5_IJNS4_1CILi4EEESB_NSA_ILi1EEEEEEEENS5_IJNSA_ILi256EEENSA_ILi64EEESF_EEENS5_IJNS_12float_e2m1_tENS_13float_ue4m3_tEEEENS5_IJNS5_IJlSC_lEEENS4_6LayoutINS5_IJNS5_IJNS5_IJNSA_ILi32EEESB_EEEiEEENS5_IJNS5_IJNSA_ILi16EEESB_EEEiEEENS5_IJSC_iEEEEEENS5_IJSS_NS5_IJNS5_IJNSA_ILi0EEESC_EEENSA_ILi512EEEEEENS5_IJSV_iEEEEEEEEEEESK_S12_NS4_8TiledMMAINS4_8MMA_AtomIJNS4_23SM100_MMA_MXF4_2x1SM_SSISI_SI_fSJ_Li256ELi64ELi16ELNS4_4UMMA5MajorE0ELS17_0ELNS16_7ScaleInE0ELS18_0EEEEEENSM_INS5_IJSC_SC_SC_EEENS5_IJSV_SV_SV_EEEEENS5_IJNS4_10UnderscoreES1E_S1E_EEEEENS5_IJNS4_28SM100_TMA_2SM_LOAD_MULTICASTES1H_EEENS5_IJNS4_14ComposedLayoutINS4_7SwizzleILi3ELi4ELi3EEENS4_18smem_ptr_flag_bitsILi4EEENSM_INS5_IJNSA_ILi8EEESF_EEENS5_IJSF_SC_EEEEEEENSM_INS5_IJNS5_IJNS5_IJSO_SC_EEESR_EEESC_NS5_IJSC_SB_EEEEEENS5_IJNS5_IJNS5_IJSR_SX_EEESW_EEESV_NS5_IJSB_SX_EEEEEEEEEEEvNS4_8identityES1I_S22_vS23_EENS_8epilogue10collective18CollectiveEpilogueINS25_23Sm100TmaWarpSpecializedILi3ELi2ELi32ELb1ELb0EEEJNS5_IJNSA_ILi128EEESG_SF_EEENS5_IJNSM_IS2A_SC_EENSM_ISN_SC_EEEEENS_10bfloat16_tESL_S2F_SL_NS25_6fusion15FusionCallbacksIS29_NS2G_17LinearCombinationIS2F_fS2F_fLNS_15FloatRoundStyleE2EEES2B_S2E_JEEENS4_5SM1004TMEM4LOAD26SM100_TMEM_LOAD_32dp32b32xENS4_13SM90_TMA_LOADENS1J_INS1K_ILi2ELi4ELi3EEENS1M_ILi16EEENSM_INS5_IJS1O_SN_EEENS5_IJSN_SC_EEEEEEENS4_39AutoVectorizingCopyWithAssumedAlignmentILi128EEENS4_14SM90_TMA_STOREES2W_S2Y_S2Y_EEEvvEEEEvNT_6ParamsE)
	.align		4
        /*000c*/ 	.word	index@(__assertfail)
	.align		4
        /*0010*/ 	.word	0x00000000
	.align		4
        /*0014*/ 	.word	0xfffffffe
	.align		4
        /*0018*/ 	.word	0x00000000
	.align		4
        /*001c*/ 	.word	0xfffffffd
	.align		4
        /*0020*/ 	.word	0x00000000
	.align		4
        /*0024*/ 	.word	0xfffffffc


//--------------------- .nv.constant4             --------------------------
	.section	.nv.constant4,"a",@progbits
	.align	8
	.align		8
.nv.constant4:
        /*0000*/ 	.dword	__assertfail
	.align		8
        /*0008*/ 	.dword	__unnamed_1
	.align		8
        /*0010*/ 	.dword	__unnamed_2
	.align		8
        /*0018*/ 	.dword	_ZN40_INTERNAL_b8528730_4_k_cu_0cc18d4d_262744cuda3std3__45__cpo5beginE
	.align		8
        /*0020*/ 	.dword	_ZN40_INTERNAL_b8528730_4_k_cu_0cc18d4d_262744cuda3std3__45__cpo3endE
	.align		8
        /*0028*/ 	.dword	_ZN40_INTERNAL_b8528730_4_k_cu_0cc18d4d_262744cuda3std3__45__cpo6cbeginE
	.align		8
        /*0030*/ 	.dword	_ZN40_INTERNAL_b8528730_4_k_cu_0cc18d4d_262744cuda3std3__45__cpo4cendE
	.align		8
        /*0038*/ 	.dword	_ZN40_INTERNAL_b8528730_4_k_cu_0cc18d4d_262744cuda3std3__442_GLOBAL__N__b8528730_4_k_cu_0cc18d4d_262746ignoreE
	.align		8
        /*0040*/ 	.dword	_ZN40_INTERNAL_b8528730_4_k_cu_0cc18d4d_262744cuda3std3__419piecewise_constructE
	.align		8
        /*0048*/ 	.dword	_ZN40_INTERNAL_b8528730_4_k_cu_0cc18d4d_262744cuda3std3__48in_placeE
	.align		8
        /*0050*/ 	.dword	_ZN40_INTERNAL_b8528730_4_k_cu_0cc18d4d_262744cuda3std6ranges3__45__cpo4swapE
	.align		8
        /*0058*/ 	.dword	_ZN40_INTERNAL_b8528730_4_k_cu_0cc18d4d_262744cuda3std6ranges3__45__cpo9iter_moveE
	.align		8
        /*0060*/ 	.dword	_ZN40_INTERNAL_b8528730_4_k_cu_0cc18d4d_262744cute7productE
	.align		8
        /*0068*/ 	.dword	_ZN40_INTERNAL_b8528730_4_k_cu_0cc18d4d_262744cute1_E
	.align		8
        /*0070*/ 	.dword	$str$25
	.align		8
        /*0078*/ 	.dword	$str$26
	.align		8
        /*0080*/ 	.dword	$str$29
	.align		8
        /*0088*/ 	.dword	$str$30


//--------------------- .text._ZN7cutlass13device_kernelINS_4gemm6kernel13GemmUniversalIN4cute5tupleIJiiiiEEENS1_10collective13CollectiveMmaINS1_46MainloopSm100TmaUmmaWarpSpecializedBlockScaledILi8ELi2ELi2ENS5_IJNS4_1CILi4EEESB_NSA_ILi1EEEEEEEENS5_IJNSA_ILi256EEENSA_ILi64EEESF_EEENS5_IJNS_12float_e2m1_tENS_13float_ue4m3_tEEEENS5_IJNS5_IJlSC_lEEENS4_6LayoutINS5_IJNS5_IJNS5_IJNSA_ILi32EEESB_EEEiEEENS5_IJNS5_IJNSA_ILi16EEESB_EEEiEEENS5_IJSC_iEEEEEENS5_IJSS_NS5_IJNS5_IJNSA_ILi0EEESC_EEENSA_ILi512EEEEEENS5_IJSV_iEEEEEEEEEEESK_S12_NS4_8TiledMMAINS4_8MMA_AtomIJNS4_23SM100_MMA_MXF4_2x1SM_SSISI_SI_fSJ_Li256ELi64ELi16ELNS4_4UMMA5MajorE0ELS17_0ELNS16_7ScaleInE0ELS18_0EEEEEENSM_INS5_IJSC_SC_SC_EEENS5_IJSV_SV_SV_EEEEENS5_IJNS4_10UnderscoreES1E_S1E_EEEEENS5_IJNS4_28SM100_TMA_2SM_LOAD_MULTICASTES1H_EEENS5_IJNS4_14ComposedLayoutINS4_7SwizzleILi3ELi4ELi3EEENS4_18smem_ptr_flag_bitsILi4EEENSM_INS5_IJNSA_ILi8EEESF_EEENS5_IJSF_SC_EEEEEEENSM_INS5_IJNS5_IJNS5_IJSO_SC_EEESR_EEESC_NS5_IJSC_SB_EEEEEENS5_IJNS5_IJNS5_IJSR_SX_EEESW_EEESV_NS5_IJSB_SX_EEEEEEEEEEEvNS4_8identityES1I_S22_vS23_EENS_8epilogue10collective18CollectiveEpilogueINS25_23Sm100TmaWarpSpecializedILi3ELi2ELi32ELb1ELb0EEEJNS5_IJNSA_ILi128EEESG_SF_EEENS5_IJNSM_IS2A_SC_EENSM_ISN_SC_EEEEENS_10bfloat16_tESL_S2F_SL_NS25_6fusion15FusionCallbacksIS29_NS2G_17LinearCombinationIS2F_fS2F_fLNS_15FloatRoundStyleE2EEES2B_S2E_JEEENS4_5SM1004TMEM4LOAD26SM100_TMEM_LOAD_32dp32b32xENS4_13SM90_TMA_LOADENS1J_INS1K_ILi2ELi4ELi3EEENS1M_ILi16EEENSM_INS5_IJS1O_SN_EEENS5_IJSN_SC_EEEEEEENS4_39AutoVectorizingCopyWithAssumedAlignmentILi128EEENS4_14SM90_TMA_STOREES2W_S2Y_S2Y_EEEvvEEEEvNT_6ParamsE --------------------------
	.section	.text._ZN7cutlass13device_kernelINS_4gemm6kernel13GemmUniversalIN4cute5tupleIJiiiiEEENS1_10collective13CollectiveMmaINS1_46MainloopSm100TmaUmmaWarpSpecializedBlockScaledILi8ELi2ELi2ENS5_IJNS4_1CILi4EEESB_NSA_ILi1EEEEEEEENS5_IJNSA_ILi256EEENSA_ILi64EEESF_EEENS5_IJNS_12float_e2m1_tENS_13float_ue4m3_tEEEENS5_IJNS5_IJlSC_lEEENS4_6LayoutINS5_IJNS5_IJNS5_IJNSA_ILi32EEESB_EEEiEEENS5_IJNS5_IJNSA_ILi16EEESB_EEEiEEENS5_IJSC_iEEEEEENS5_IJSS_NS5_IJNS5_IJNSA_ILi0EEESC_EEENSA_ILi512EEEEEENS5_IJSV_iEEEEEEEEEEESK_S12_NS4_8TiledMMAINS4_8MMA_AtomIJNS4_23SM100_MMA_MXF4_2x1SM_SSISI_SI_fSJ_Li256ELi64ELi16ELNS4_4UMMA5MajorE0ELS17_0ELNS16_7ScaleInE0ELS18_0EEEEEENSM_INS5_IJSC_SC_SC_EEENS5_IJSV_SV_SV_EEEEENS5_IJNS4_10UnderscoreES1E_S1E_EEEEENS5_IJNS4_28SM100_TMA_2SM_LOAD_MULTICASTES1H_EEENS5_IJNS4_14ComposedLayoutINS4_7SwizzleILi3ELi4ELi3EEENS4_18smem_ptr_flag_bitsILi4EEENSM_INS5_IJNSA_ILi8EEESF_EEENS5_IJSF_SC_EEEEEEENSM_INS5_IJNS5_IJNS5_IJSO_SC_EEESR_EEESC_NS5_IJSC_SB_EEEEEENS5_IJNS5_IJNS5_IJSR_SX_EEESW_EEESV_NS5_IJSB_SX_EEEEEEEEEEEvNS4_8identityES1I_S22_vS23_EENS_8epilogue10collective18CollectiveEpilogueINS25_23Sm100TmaWarpSpecializedILi3ELi2ELi32ELb1ELb0EEEJNS5_IJNSA_ILi128EEESG_SF_EEENS5_IJNSM_IS2A_SC_EENSM_ISN_SC_EEEEENS_10bfloat16_tESL_S2F_SL_NS25_6fusion15FusionCallbacksIS29_NS2G_17LinearCombinationIS2F_fS2F_fLNS_15FloatRoundStyleE2EEES2B_S2E_JEEENS4_5SM1004TMEM4LOAD26SM100_TMEM_LOAD_32dp32b32xENS4_13SM90_TMA_LOADENS1J_INS1K_ILi2ELi4ELi3EEENS1M_ILi16EEENSM_INS5_IJS1O_SN_EEENS5_IJSN_SC_EEEEEEENS4_39AutoVectorizingCopyWithAssumedAlignmentILi128EEENS4_14SM90_TMA_STOREES2W_S2Y_S2Y_EEEvvEEEEvNT_6ParamsE,"ax",@progbits
	.align	128
.text._ZN7cutlass13device_kernelINS_4gemm6kernel13GemmUniversalIN4cute5tupleIJiiiiEEENS1_10collective13CollectiveMmaINS1_46MainloopSm100TmaUmmaWarpSpecializedBlockScaledILi8ELi2ELi2ENS5_IJNS4_1CILi4EEESB_NSA_ILi1EEEEEEEENS5_IJNSA_ILi256EEENSA_ILi64EEESF_EEENS5_IJNS_12float_e2m1_tENS_13float_ue4m3_tEEEENS5_IJNS5_IJlSC_lEEENS4_6LayoutINS5_IJNS5_IJNS5_IJNSA_ILi32EEESB_EEEiEEENS5_IJNS5_IJNSA_ILi16EEESB_EEEiEEENS5_IJSC_iEEEEEENS5_IJSS_NS5_IJNS5_IJNSA_ILi0EEESC_EEENSA_ILi512EEEEEENS5_IJSV_iEEEEEEEEEEESK_S12_NS4_8TiledMMAINS4_8MMA_AtomIJNS4_23SM100_MMA_MXF4_2x1SM_SSISI_SI_fSJ_Li256ELi64ELi16ELNS4_4UMMA5MajorE0ELS17_0ELNS16_7ScaleInE0ELS18_0EEEEEENSM_INS5_IJSC_SC_SC_EEENS5_IJSV_SV_SV_EEEEENS5_IJNS4_10UnderscoreES1E_S1E_EEEEENS5_IJNS4_28SM100_TMA_2SM_LOAD_MULTICASTES1H_EEENS5_IJNS4_14ComposedLayoutINS4_7SwizzleILi3ELi4ELi3EEENS4_18smem_ptr_flag_bitsILi4EEENSM_INS5_IJNSA_ILi8EEESF_EEENS5_IJSF_SC_EEEEEEENSM_INS5_IJNS5_IJNS5_IJSO_SC_EEESR_EEESC_NS5_IJSC_SB_EEEEEENS5_IJNS5_IJNS5_IJSR_SX_EEESW_EEESV_NS5_IJSB_SX_EEEEEEEEEEEvNS4_8identityES1I_S22_vS23_EENS_8epilogue10collective18CollectiveEpilogueINS25_23Sm100TmaWarpSpecializedILi3ELi2ELi32ELb1ELb0EEEJNS5_IJNSA_ILi128EEESG_SF_EEENS5_IJNSM_IS2A_SC_EENSM_ISN_SC_EEEEENS_10bfloat16_tESL_S2F_SL_NS25_6fusion15FusionCallbacksIS29_NS2G_17LinearCombinationIS2F_fS2F_fLNS_15FloatRoundStyleE2EEES2B_S2E_JEEENS4_5SM1004TMEM4LOAD26SM100_TMEM_LOAD_32dp32b32xENS4_13SM90_TMA_LOADENS1J_INS1K_ILi2ELi4ELi3EEENS1M_ILi16EEENSM_INS5_IJS1O_SN_EEENS5_IJSN_SC_EEEEEEENS4_39AutoVectorizingCopyWithAssumedAlignmentILi128EEENS4_14SM90_TMA_STOREES2W_S2Y_S2Y_EEEvvEEEEvNT_6ParamsE:
        .type           _ZN7cutlass13device_kernelINS_4gemm6kernel13GemmUniversalIN4cute5tupleIJiiiiEEENS1_10collective13CollectiveMmaINS1_46MainloopSm100TmaUmmaWarpSpecializedBlockScaledILi8ELi2ELi2ENS5_IJNS4_1CILi4EEESB_NSA_ILi1EEEEEEEENS5_IJNSA_ILi256EEENSA_ILi64EEESF_EEENS5_IJNS_12float_e2m1_tENS_13float_ue4m3_tEEEENS5_IJNS5_IJlSC_lEEENS4_6LayoutINS5_IJNS5_IJNS5_IJNSA_ILi32EEESB_EEEiEEENS5_IJNS5_IJNSA_ILi16EEESB_EEEiEEENS5_IJSC_iEEEEEENS5_IJSS_NS5_IJNS5_IJNSA_ILi0EEESC_EEENSA_ILi512EEEEEENS5_IJSV_iEEEEEEEEEEESK_S12_NS4_8TiledMMAINS4_8MMA_AtomIJNS4_23SM100_MMA_MXF4_2x1SM_SSISI_SI_fSJ_Li256ELi64ELi16ELNS4_4UMMA5MajorE0ELS17_0ELNS16_7ScaleInE0ELS18_0EEEEEENSM_INS5_IJSC_SC_SC_EEENS5_IJSV_SV_SV_EEEEENS5_IJNS4_10UnderscoreES1E_S1E_EEEEENS5_IJNS4_28SM100_TMA_2SM_LOAD_MULTICASTES1H_EEENS5_IJNS4_14ComposedLayoutINS4_7SwizzleILi3ELi4ELi3EEENS4_18smem_ptr_flag_bitsILi4EEENSM_INS5_IJNSA_ILi8EEESF_EEENS5_IJSF_SC_EEEEEEENSM_INS5_IJNS5_IJNS5_IJSO_SC_EEESR_EEESC_NS5_IJSC_SB_EEEEEENS5_IJNS5_IJNS5_IJSR_SX_EEESW_EEESV_NS5_IJSB_SX_EEEEEEEEEEEvNS4_8identityES1I_S22_vS23_EENS_8epilogue10collective18CollectiveEpilogueINS25_23Sm100TmaWarpSpecializedILi3ELi2ELi32ELb1ELb0EEEJNS5_IJNSA_ILi128EEESG_SF_EEENS5_IJNSM_IS2A_SC_EENSM_ISN_SC_EEEEENS_10bfloat16_tESL_S2F_SL_NS25_6fusion15FusionCallbacksIS29_NS2G_17LinearCombinationIS2F_fS2F_fLNS_15FloatRoundStyleE2EEES2B_S2E_JEEENS4_5SM1004TMEM4LOAD26SM100_TMEM_LOAD_32dp32b32xENS4_13SM90_TMA_LOADENS1J_INS1K_ILi2ELi4ELi3EEENS1M_ILi16EEENSM_INS5_IJS1O_SN_EEENS5_IJSN_SC_EEEEEEENS4_39AutoVectorizingCopyWithAssumedAlignmentILi128EEENS4_14SM90_TMA_STOREES2W_S2Y_S2Y_EEEvvEEEEvNT_6ParamsE,@function
        .size           _ZN7cutlass13device_kernelINS_4gemm6kernel13GemmUniversalIN4cute5tupleIJiiiiEEENS1_10collective13CollectiveMmaINS1_46MainloopSm100TmaUmmaWarpSpecializedBlockScaledILi8ELi2ELi2ENS5_IJNS4_1CILi4EEESB_NSA_ILi1EEEEEEEENS5_IJNSA_ILi256EEENSA_ILi64EEESF_EEENS5_IJNS_12float_e2m1_tENS_13float_ue4m3_tEEEENS5_IJNS5_IJlSC_lEEENS4_6LayoutINS5_IJNS5_IJNS5_IJNSA_ILi32EEESB_EEEiEEENS5_IJNS5_IJNSA_ILi16EEESB_EEEiEEENS5_IJSC_iEEEEEENS5_IJSS_NS5_IJNS5_IJNSA_ILi0EEESC_EEENSA_ILi512EEEEEENS5_IJSV_iEEEEEEEEEEESK_S12_NS4_8TiledMMAINS4_8MMA_AtomIJNS4_23SM100_MMA_MXF4_2x1SM_SSISI_SI_fSJ_Li256ELi64ELi16ELNS4_4UMMA5MajorE0ELS17_0ELNS16_7ScaleInE0ELS18_0EEEEEENSM_INS5_IJSC_SC_SC_EEENS5_IJSV_SV_SV_EEEEENS5_IJNS4_10UnderscoreES1E_S1E_EEEEENS5_IJNS4_28SM100_TMA_2SM_LOAD_MULTICASTES1H_EEENS5_IJNS4_14ComposedLayoutINS4_7SwizzleILi3ELi4ELi3EEENS4_18smem_ptr_flag_bitsILi4EEENSM_INS5_IJNSA_ILi8EEESF_EEENS5_IJSF_SC_EEEEEEENSM_INS5_IJNS5_IJNS5_IJSO_SC_EEESR_EEESC_NS5_IJSC_SB_EEEEEENS5_IJNS5_IJNS5_IJSR_SX_EEESW_EEESV_NS5_IJSB_SX_EEEEEEEEEEEvNS4_8identityES1I_S22_vS23_EENS_8epilogue10collective18CollectiveEpilogueINS25_23Sm100TmaWarpSpecializedILi3ELi2ELi32ELb1ELb0EEEJNS5_IJNSA_ILi128EEESG_SF_EEENS5_IJNSM_IS2A_SC_EENSM_ISN_SC_EEEEENS_10bfloat16_tESL_S2F_SL_NS25_6fusion15FusionCallbacksIS29_NS2G_17LinearCombinationIS2F_fS2F_fLNS_15FloatRoundStyleE2EEES2B_S2E_JEEENS4_5SM1004TMEM4LOAD26SM100_TMEM_LOAD_32dp32b32xENS4_13SM90_TMA_LOADENS1J_INS1K_ILi2ELi4ELi3EEENS1M_ILi16EEENSM_INS5_IJS1O_SN_EEENS5_IJSN_SC_EEEEEEENS4_39AutoVectorizingCopyWithAssumedAlignmentILi128EEENS4_14SM90_TMA_STOREES2W_S2Y_S2Y_EEEvvEEEEvNT_6ParamsE,(.L_x_187 - _ZN7cutlass13device_kernelINS_4gemm6kernel13GemmUniversalIN4cute5tupleIJiiiiEEENS1_10collective13CollectiveMmaINS1_46MainloopSm100TmaUmmaWarpSpecializedBlockScaledILi8ELi2ELi2ENS5_IJNS4_1CILi4EEESB_NSA_ILi1EEEEEEEENS5_IJNSA_ILi256EEENSA_ILi64EEESF_EEENS5_IJNS_12float_e2m1_tENS_13float_ue4m3_tEEEENS5_IJNS5_IJlSC_lEEENS4_6LayoutINS5_IJNS5_IJNS5_IJNSA_ILi32EEESB_EEEiEEENS5_IJNS5_IJNSA_ILi16EEESB_EEEiEEENS5_IJSC_iEEEEEENS5_IJSS_NS5_IJNS5_IJNSA_ILi0EEESC_EEENSA_ILi512EEEEEENS5_IJSV_iEEEEEEEEEEESK_S12_NS4_8TiledMMAINS4_8MMA_AtomIJNS4_23SM100_MMA_MXF4_2x1SM_SSISI_SI_fSJ_Li256ELi64ELi16ELNS4_4UMMA5MajorE0ELS17_0ELNS16_7ScaleInE0ELS18_0EEEEEENSM_INS5_IJSC_SC_SC_EEENS5_IJSV_SV_SV_EEEEENS5_IJNS4_10UnderscoreES1E_S1E_EEEEENS5_IJNS4_28SM100_TMA_2SM_LOAD_MULTICASTES1H_EEENS5_IJNS4_14ComposedLayoutINS4_7SwizzleILi3ELi4ELi3EEENS4_18smem_ptr_flag_bitsILi4EEENSM_INS5_IJNSA_ILi8EEESF_EEENS5_IJSF_SC_EEEEEEENSM_INS5_IJNS5_IJNS5_IJSO_SC_EEESR_EEESC_NS5_IJSC_SB_EEEEEENS5_IJNS5_IJNS5_IJSR_SX_EEESW_EEESV_NS5_IJSB_SX_EEEEEEEEEEEvNS4_8identityES1I_S22_vS23_EENS_8epilogue10collective18CollectiveEpilogueINS25_23Sm100TmaWarpSpecializedILi3ELi2ELi32ELb1ELb0EEEJNS5_IJNSA_ILi128EEESG_SF_EEENS5_IJNSM_IS2A_SC_EENSM_ISN_SC_EEEEENS_10bfloat16_tESL_S2F_SL_NS25_6fusion15FusionCallbacksIS29_NS2G_17LinearCombinationIS2F_fS2F_fLNS_15FloatRoundStyleE2EEES2B_S2E_JEEENS4_5SM1004TMEM4LOAD26SM100_TMEM_LOAD_32dp32b32xENS4_13SM90_TMA_LOADENS1J_INS1K_ILi2ELi4ELi3EEENS1M_ILi16EEENSM_INS5_IJS1O_SN_EEENS5_IJSN_SC_EEEEEEENS4_39AutoVectorizingCopyWithAssumedAlignmentILi128EEENS4_14SM90_TMA_STOREES2W_S2Y_S2Y_EEEvvEEEEvNT_6ParamsE)
        .other          _ZN7cutlass13device_kernelINS_4gemm6kernel13GemmUniversalIN4cute5tupleIJiiiiEEENS1_10collective13CollectiveMmaINS1_46MainloopSm100TmaUmmaWarpSpecializedBlockScaledILi8ELi2ELi2ENS5_IJNS4_1CILi4EEESB_NSA_ILi1EEEEEEEENS5_IJNSA_ILi256EEENSA_ILi64EEESF_EEENS5_IJNS_12float_e2m1_tENS_13float_ue4m3_tEEEENS5_IJNS5_IJlSC_lEEENS4_6LayoutINS5_IJNS5_IJNS5_IJNSA_ILi32EEESB_EEEiEEENS5_IJNS5_IJNSA_ILi16EEESB_EEEiEEENS5_IJSC_iEEEEEENS5_IJSS_NS5_IJNS5_IJNSA_ILi0EEESC_EEENSA_ILi512EEEEEENS5_IJSV_iEEEEEEEEEEESK_S12_NS4_8TiledMMAINS4_8MMA_AtomIJNS4_23SM100_MMA_MXF4_2x1SM_SSISI_SI_fSJ_Li256ELi64ELi16ELNS4_4UMMA5MajorE0ELS17_0ELNS16_7ScaleInE0ELS18_0EEEEEENSM_INS5_IJSC_SC_SC_EEENS5_IJSV_SV_SV_EEEEENS5_IJNS4_10UnderscoreES1E_S1E_EEEEENS5_IJNS4_28SM100_TMA_2SM_LOAD_MULTICASTES1H_EEENS5_IJNS4_14ComposedLayoutINS4_7SwizzleILi3ELi4ELi3EEENS4_18smem_ptr_flag_bitsILi4EEENSM_INS5_IJNSA_ILi8EEESF_EEENS5_IJSF_SC_EEEEEEENSM_INS5_IJNS5_IJNS5_IJSO_SC_EEESR_EEESC_NS5_IJSC_SB_EEEEEENS5_IJNS5_IJNS5_IJSR_SX_EEESW_EEESV_NS5_IJSB_SX_EEEEEEEEEEEvNS4_8identityES1I_S22_vS23_EENS_8epilogue10collective18CollectiveEpilogueINS25_23Sm100TmaWarpSpecializedILi3ELi2ELi32ELb1ELb0EEEJNS5_IJNSA_ILi128EEESG_SF_EEENS5_IJNSM_IS2A_SC_EENSM_ISN_SC_EEEEENS_10bfloat16_tESL_S2F_SL_NS25_6fusion15FusionCallbacksIS29_NS2G_17LinearCombinationIS2F_fS2F_fLNS_15FloatRoundStyleE2EEES2B_S2E_JEEENS4_5SM1004TMEM4LOAD26SM100_TMEM_LOAD_32dp32b32xENS4_13SM90_TMA_LOADENS1J_INS1K_ILi2ELi4ELi3EEENS1M_ILi16EEENSM_INS5_IJS1O_SN_EEENS5_IJSN_SC_EEEEEEENS4_39AutoVectorizingCopyWithAssumedAlignmentILi128EEENS4_14SM90_TMA_STOREES2W_S2Y_S2Y_EEEvvEEEEvNT_6ParamsE,@"STO_CUDA_ENTRY STV_DEFAULT"
_ZN7cutlass13device_kernelINS_4gemm6kernel13GemmUniversalIN4cute5tupleIJiiiiEEENS1_10collective13CollectiveMmaINS1_46MainloopSm100TmaUmmaWarpSpecializedBlockScaledILi8ELi2ELi2ENS5_IJNS4_1CILi4EEESB_NSA_ILi1EEEEEEEENS5_IJNSA_ILi256EEENSA_ILi64EEESF_EEENS5_IJNS_12float_e2m1_tENS_13float_ue4m3_tEEEENS5_IJNS5_IJlSC_lEEENS4_6LayoutINS5_IJNS5_IJNS5_IJNSA_ILi32EEESB_EEEiEEENS5_IJNS5_IJNSA_ILi16EEESB_EEEiEEENS5_IJSC_iEEEEEENS5_IJSS_NS5_IJNS5_IJNSA_ILi0EEESC_EEENSA_ILi512EEEEEENS5_IJSV_iEEEEEEEEEEESK_S12_NS4_8TiledMMAINS4_8MMA_AtomIJNS4_23SM100_MMA_MXF4_2x1SM_SSISI_SI_fSJ_Li256ELi64ELi16ELNS4_4UMMA5MajorE0ELS17_0ELNS16_7ScaleInE0ELS18_0EEEEEENSM_INS5_IJSC_SC_SC_EEENS5_IJSV_SV_SV_EEEEENS5_IJNS4_10UnderscoreES1E_S1E_EEEEENS5_IJNS4_28SM100_TMA_2SM_LOAD_MULTICASTES1H_EEENS5_IJNS4_14ComposedLayoutINS4_7SwizzleILi3ELi4ELi3EEENS4_18smem_ptr_flag_bitsILi4EEENSM_INS5_IJNSA_ILi8EEESF_EEENS5_IJSF_SC_EEEEEEENSM_INS5_IJNS5_IJNS5_IJSO_SC_EEESR_EEESC_NS5_IJSC_SB_EEEEEENS5_IJNS5_IJNS5_IJSR_SX_EEESW_EEESV_NS5_IJSB_SX_EEEEEEEEEEEvNS4_8identityES1I_S22_vS23_EENS_8epilogue10collective18CollectiveEpilogueINS25_23Sm100TmaWarpSpecializedILi3ELi2ELi32ELb1ELb0EEEJNS5_IJNSA_ILi128EEESG_SF_EEENS5_IJNSM_IS2A_SC_EENSM_ISN_SC_EEEEENS_10bfloat16_tESL_S2F_SL_NS25_6fusion15FusionCallbacksIS29_NS2G_17LinearCombinationIS2F_fS2F_fLNS_15FloatRoundStyleE2EEES2B_S2E_JEEENS4_5SM1004TMEM4LOAD26SM100_TMEM_LOAD_32dp32b32xENS4_13SM90_TMA_LOADENS1J_INS1K_ILi2ELi4ELi3EEENS1M_ILi16EEENSM_INS5_IJS1O_SN_EEENS5_IJSN_SC_EEEEEEENS4_39AutoVectorizingCopyWithAssumedAlignmentILi128EEENS4_14SM90_TMA_STOREES2W_S2Y_S2Y_EEEvvEEEEvNT_6ParamsE:
[----:B------:R-:W1:Y:S01]  /*0000*/  LDC R1, c[0x0][0x37c] ;  /* 0x0000df00ff017b82 */ /* 0x000e620000000800 */
[----:B------:R-:W2:Y:S01]  /*0010*/  S2R R95, SR_TID.X ;  /* 0x00000000005f7919 */ /* 0x000ea20000002100 */
[----:B------:R-:W3:Y:S06]  /*0020*/  LDCU.64 UR12, c[0x0][0xc90] ;  /* 0x00019200ff0c77ac */ /* 0x000eec0008000a00 */
[----:B------:R-:W4:Y:S01]  /*0030*/  S2UR UR60, SR_CgaCtaId ;  /* 0x00000000003c79c3 */ /* 0x000f220000008800 */
[----:B------:R-:W-:Y:S02]  /*0040*/  PRMT R88, RZ, 0x7610, R88 ;  /* 0x00007610ff587816 */ /* 0x000fe40000000058 */
[----:B------:R-:W-:-:S02]  /*0050*/  ELECT P0, URZ, PT ;  /* 0x0000000000ff782f */ /* 0x000fc40003800000 */
[----:B---3--:R-:W-:-:S04]  /*0060*/  ISETP.NE.U32.AND P1, PT, RZ, UR12, PT ;  /* 0x0000000cff007c0c */ /* 0x008fc8000bf25070 */
[----:B------:R-:W-:Y:S01]  /*0070*/  ISETP.NE.AND.EX P2, PT, RZ, UR13, PT, P1 ;  /* 0x0000000dff007c0c */ /* 0x000fe2000bf45310 */
[----:B----4-:R-:W-:Y:S02]  /*0080*/  ULOP3.LUT UR5, UR60, 0x1, URZ, 0xc0, !UPT ;  /* 0x000000013c057892 */ /* 0x010fe4000f8ec0ff */
[----:B------:R-:W-:Y:S01]  /*0090*/  ULOP3.LUT UR4, UR60, 0x1, URZ, 0x3c, !UPT ;  /* 0x000000013c047892 */ /* 0x000fe2000f8e3cff */
[----:B--2---:R-:W-:-:S03]  /*00a0*/  SHF.R.U32.HI R89, RZ, 0x5, R95 ;  /* 0x00000005ff597819 */ /* 0x004fc6000001165f */
[----:B------:R-:W-:Y:S02]  /*00b0*/  IMAD.U32 R2, RZ, RZ, UR5 ;  /* 0x00000005ff027e24 */ /* 0x000fe4000f8e00ff */
[----:B------:R-:W2:Y:S02]  /*00c0*/  SHFL.IDX PT, R0, R89, RZ, 0x1f ;  /* 0x00001fff59007589 */ /* 0x000ea400000e0000 */
[----:B--2---:R-:W-:Y:S01]  /*00d0*/  R2UR UR22, R0 ;  /* 0x00000000001672ca */ /* 0x004fe200000e0000 */
[----:B------:R-:W-:Y:S01]  /*00e0*/  IMAD.U32 R0, RZ, RZ, UR4 ;  /* 0x00000004ff007e24 */ /* 0x000fe2000f8e00ff */
[----:B-1----:R-:W-:-:S13]  /*00f0*/  @P2 BRA `(.L_x_0) ;  /* 0x0000000000302947 */ /* 0x002fda0003800000 */
[----:B------:R-:W1:Y:S02]  /*0100*/  LDCU.64 UR4, c[0x0][0xc88] ;  /* 0x00019100ff0477ac */ /* 0x000e640008000a00 */
[----:B-1----:R-:W-:-:S04]  /*0110*/  UISETP.NE.U32.AND UP0, UPT, UR4, URZ, UPT ;  /* 0x000000ff0400728c */ /* 0x002fc8000bf05070 */
[----:B------:R-:W-:-:S09]  /*0120*/  UISETP.NE.AND.EX UP0, UPT, UR5, URZ, UPT, UP0 ;  /* 0x000000ff0500728c */ /* 0x000fd2000bf05300 */
[----:B------:R-:W-:Y:S05]  /*0130*/  BRA.U !UP0, `(.L_x_1) ;  /* 0x0000000108147547 */ /* 0x000fea000b800000 */
[----:B------:R-:W1:Y:S01]  /*0140*/  LDC.64 R4, c[0x0][0xc88] ;  /* 0x00032200ff047b82 */ /* 0x000e620000000a00 */
[----:B------:R-:W1:Y:S02]  /*0150*/  LDCU.64 UR4, c[0x0][0x358] ;  /* 0x00006b00ff0477ac */ /* 0x000e640008000a00 */
[----:B-1----:R1:W5:Y:S01]  /*0160*/  LDG.E R41, desc[UR4][R4.64] ;  /* 0x0000000404297981 */ /* 0x002362000c1e1900 */
[----:B------:R-:W-:Y:S01]  /*0170*/  HFMA2 R88, -RZ, RZ, 0, 5.9604644775390625e-08 ;  /* 0x00000001ff587431 */ /* 0x000fe200000001ff */
[----:B------:R-:W-:Y:S05]  /*0180*/  BRA `(.L_x_0) ;  /* 0x00000000000c7947 */ /* 0x000fea0003800000 */
.L_x_1:
[----:B------:R-:W1:Y:S01]  /*0190*/  LDCU UR4, c[0x0][0xc80] ;  /* 0x00019000ff0477ac */ /* 0x000e620008000800 */
[----:B------:R-:W-:Y:S01]  /*01a0*/  HFMA2 R88, -RZ, RZ, 0, 5.9604644775390625e-08 ;  /* 0x00000001ff587431 */ /* 0x000fe200000001ff */
[----:B-1----:R-:W-:-:S07]  /*01b0*/  MOV R41, UR4 ;  /* 0x0000000400297c02 */ /* 0x002fce0008000f00 */
.L_x_0:
[----:B------:R-:W2:Y:S02]  /*01c0*/  LDCU.64 UR4, c[0x0][0xcb0] ;  /* 0x00019600ff0477ac */ /* 0x000ea40008000a00 */
[----:B--2---:R-:W-:-:S04]  /*01d0*/  UISETP.NE.U32.AND UP0, UPT, UR4, URZ, UPT ;  /* 0x000000ff0400728c */ /* 0x004fc8000bf05070 */
[----:B------:R-:W-:-:S09]  /*01e0*/  UISETP.NE.AND.EX UP0, UPT, UR5, URZ, UPT, UP0 ;  /* 0x000000ff0500728c */ /* 0x000fd2000bf05300 */
[----:B------:R-:W-:Y:S05]  /*01f0*/  BRA.U UP0, `(.L_x_2) ;  /* 0x0000000100287547 */ /* 0x000fea000b800000 */
[----:B------:R-:W2:Y:S02]  /*0200*/  LDCU.64 UR4, c[0x0][0xca8] ;  /* 0x00019500ff0477ac */ /* 0x000ea40008000a00 */
[----:B--2---:R-:W-:-:S04]  /*0210*/  UISETP.NE.U32.AND UP0, UPT, UR4, URZ, UPT ;  /* 0x000000ff0400728c */ /* 0x004fc8000bf05070 */
[----:B------:R-:W-:-:S09]  /*0220*/  UISETP.NE.AND.EX UP0, UPT, UR5, URZ, UPT, UP0 ;  /* 0x000000ff0500728c */ /* 0x000fd2000bf05300 */
[----:B------:R-:W-:Y:S05]  /*0230*/  BRA.U !UP0, `(.L_x_3) ;  /* 0x0000000108107547 */ /* 0x000fea000b800000 */
[----:B------:R-:W2:Y:S01]  /*0240*/  LDC.64 R38, c[0x0][0xca8] ;  /* 0x00032a00ff267b82 */ /* 0x000ea20000000a00 */
[----:B------:R-:W2:Y:S02]  /*0250*/  LDCU.64 UR4, c[0x0][0x358] ;  /* 0x00006b00ff0477ac */ /* 0x000ea40008000a00 */
[----:B--2---:R2:W5:Y:S01]  /*0260*/  LDG.E R38, desc[UR4][R38.64] ;  /* 0x0000000426267981 */ /* 0x004562000c1e1900 */
[----:B------:R-:W-:Y:S05]  /*0270*/  BRA `(.L_x_2) ;  /* 0x0000000000087947 */ /* 0x000fea0003800000 */
.L_x_3:
[----:B------:R-:W2:Y:S02]  /*0280*/  LDCU UR4, c[0x0][0xca0] ;  /* 0x00019400ff0477ac */ /* 0x000ea40008000800 */
[----:B--2---:R-:W-:Y:S02]  /*0290*/  MOV R38, UR4 ;  /* 0x0000000400267c02 */ /* 0x004fe40008000f00 */
.L_x_2:
[----:B------:R-:W-:Y:S01]  /*02a0*/  IMAD.U32 R3, RZ, RZ, UR22 ;  /* 0x00000016ff037e24 */ /* 0x000fe2000f8e00ff */
[----:B------:R-:W-:Y:S04]  /*02b0*/  BSSY.RECONVERGENT B0, `(.L_x_4) ;  /* 0x0000012000007945 */ /* 0x000fe80003800200 */
[C---:B------:R-:W-:Y:S02]  /*02c0*/  ISETP.NE.OR P3, PT, R3.reuse, 0x1, !P0 ;  /* 0x000000010300780c */ /* 0x040fe40004765670 */
[----:B------:R-:W-:-:S11]  /*02d0*/  ISETP.NE.OR P2, PT, R3, 0x3, !P0 ;  /* 0x000000030300780c */ /* 0x000fd60004745670 */
[----:B------:R-:W-:Y:S05]  /*02e0*/  @P3 BRA `(.L_x_5) ;  /* 0x0000000000383947 */ /* 0x000fea0003800000 */
[----:B------:R-:W3:Y:S02]  /*02f0*/  LDCU.64 UR4, c[0x0][0x348] ;  /* 0x00006900ff0477ac */ /* 0x000ee40008000a00 */
[----:B---3--:R-:W-:Y:S02]  /*0300*/  UIADD3 UR10, UP3, UPT, UR4, 0x80, URZ ;  /* 0x00000080040a7890 */ /* 0x008fe4000ff7e0ff */
[----:B------:R-:W-:Y:S02]  /*0310*/  UIADD3 UR8, UP2, UPT, UR4, 0x180, URZ ;  /* 0x0000018004087890 */ /* 0x000fe4000ff5e0ff */
[----:B------:R-:W-:Y:S02]  /*0320*/  UIADD3 UR6, UP1, UPT, UR4, 0x280, URZ ;  /* 0x0000028004067890 */ /* 0x000fe4000ff3e0ff */
[----:B------:R-:W-:Y:S02]  /*0330*/  UIADD3 UR4, UP0, UPT, UR4, 0x380, URZ ;  /* 0x0000038004047890 */ /* 0x000fe4000ff1e0ff */
[----:B------:R-:W-:-:S02]  /*0340*/  UIADD3.X UR11, UPT, UPT, URZ, UR5, URZ, UP3, !UPT ;  /* 0x00000005ff0b7290 */ /* 0x000fc40009ffe4ff */
[----:B------:R-:W-:Y:S02]  /*0350*/  UIADD3.X UR9, UPT, UPT, URZ, UR5, URZ, UP2, !UPT ;  /* 0x00000005ff097290 */ /* 0x000fe400097fe4ff */
[----:B------:R-:W-:Y:S02]  /*0360*/  UIADD3.X UR7, UPT, UPT, URZ, UR5, URZ, UP1, !UPT ;  /* 0x00000005ff077290 */ /* 0x000fe40008ffe4ff */
[----:B------:R-:W-:-:S03]  /*0370*/  UIADD3.X UR5, UPT, UPT, URZ, UR5, URZ, UP0, !UPT ;  /* 0x00000005ff057290 */ /* 0x000fc600087fe4ff */
[----:B------:R3:W-:Y:S02]  /*0380*/  UTMACCTL.PF [UR10] ;  /* 0x000000000a0079b9 */ /* 0x0007e40008040000 */
[----:B------:R3:W-:Y:S02]  /*0390*/  UTMACCTL.PF [UR8] ;  /* 0x00000000080079b9 */ /* 0x0007e40008040000 */
[----:B------:R3:W-:Y:S02]  /*03a0*/  UTMACCTL.PF [UR6] ;  /* 0x00000000060079b9 */ /* 0x0007e40008040000 */
[----:B------:R3:W-:Y:S02]  /*03b0*/  UTMACCTL.PF [UR4] ;  /* 0x00000000040079b9 */ /* 0x0007e40008040000 */
[----:B---3--:R-:W-:Y:S01]  /*03c0*/  NOP ;  /* 0x0000000000007918 */ /* 0x008fe20000000000 */
.L_x_5:
[----:B------:R-:W-:Y:S05]  /*03d0*/  BSYNC.RECONVERGENT B0 ;  /* 0x0000000000007941 */ /* 0x000fea0003800200 */
.L_x_4:
[----:B------:R-:W-:Y:S04]  /*03e0*/  BSSY.RECONVERGENT B0, `(.L_x_6) ;  /* 0x000000a000007945 */ /* 0x000fe80003800200 */
[----:B------:R-:W-:Y:S05]  /*03f0*/  @P2 BRA `(.L_x_7) ;  /* 0x0000000000202947 */ /* 0x000fea0003800000 */
[----:B------:R-:W3:Y:S02]  /*0400*/  LDCU.64 UR4, c[0x0][0x348] ;  /* 0x00006900ff0477ac */ /* 0x000ee40008000a00 */
[----:B---3--:R-:W-:Y:S02]  /*0410*/  UIADD3 UR6, UP1, UPT, UR4, 0x980, URZ ;  /* 0x0000098004067890 */ /* 0x008fe4000ff3e0ff */
[----:B------:R-:W-:Y:S02]  /*0420*/  UIADD3 UR4, UP0, UPT, UR4, 0xa80, URZ ;  /* 0x00000a8004047890 */ /* 0x000fe4000ff1e0ff */
[----:B------:R-:W-:Y:S02]  /*0430*/  UIADD3.X UR7, UPT, UPT, URZ, UR5, URZ, UP1, !UPT ;  /* 0x00000005ff077290 */ /* 0x000fe40008ffe4ff */
[----:B------:R-:W-:-:S07]  /*0440*/  UIADD3.X UR5, UPT, UPT, URZ, UR5, URZ, UP0, !UPT ;  /* 0x00000005ff057290 */ /* 0x000fce00087fe4ff */
[----:B------:R3:W-:Y:S02]  /*0450*/  UTMACCTL.PF [UR6] ;  /* 0x00000000060079b9 */ /* 0x0007e40008040000 */
[----:B------:R3:W-:Y:S02]  /*0460*/  UTMACCTL.PF [UR4] ;  /* 0x00000000040079b9 */ /* 0x0007e40008040000 */
[----:B---3--:R-:W-:Y:S01]  /*0470*/  NOP ;  /* 0x0000000000007918 */ /* 0x008fe20000000000 */
.L_x_7:
[----:B------:R-:W-:Y:S05]  /*0480*/  BSYNC.RECONVERGENT B0 ;  /* 0x0000000000007941 */ /* 0x000fea0003800200 */
.L_x_6:
[----:B------:R-:W3:Y:S01]  /*0490*/  LDCU.64 UR4, c[0x0][0xc88] ;  /* 0x00019100ff0477ac */ /* 0x000ee20008000a00 */
[----:B------:R-:W-:Y:S01]  /*04a0*/  ISETP.NE.AND.EX P1, PT, RZ, UR13, PT, P1 ;  /* 0x0000000dff007c0c */ /* 0x000fe2000bf25310 */
[----:B------:R-:W-:Y:S01]  /*04b0*/  UPLOP3.LUT UP3, UPT, UPT, UPT, UPT, 0x80, 0x8 ;  /* 0x000000000008789c */ /* 0x000fe20003f6f070 */
[----:B---3--:R-:W-:-:S04]  /*04c0*/  ISETP.NE.U32.AND P2, PT, RZ, UR4, PT ;  /* 0x00000004ff007c0c */ /* 0x008fc8000bf45070 */
[----:B------:R-:W-:-:S13]  /*04d0*/  ISETP.NE.AND.EX P2, PT, RZ, UR5, PT, P2 ;  /* 0x00000005ff007c0c */ /* 0x000fda000bf45320 */
[----:B------:R-:W-:Y:S05]  /*04e0*/  @P2 BRA P1, `(.L_x_8) ;  /* 0x0000000000282947 */ /* 0x000fea0000800000 */
[----:B------:R-:W-:Y:S01]  /*04f0*/  UISETP.NE.U32.AND UP0, UPT, UR12, URZ, UPT ;  /* 0x000000ff0c00728c */ /* 0x000fe2000bf05070 */
[----:B-----5:R-:W-:Y:S01]  /*0500*/  FSETP.NEU.AND P1, PT, R41, RZ, PT ;  /* 0x000000ff2900720b */ /* 0x020fe20003f2d000 */
[----:B------:R-:W-:Y:S02]  /*0510*/  UISETP.NE.U32.AND UP2, UPT, UR4, URZ, UPT ;  /* 0x000000ff0400728c */ /* 0x000fe4000bf45070 */
[----:B------:R-:W-:Y:S02]  /*0520*/  UISETP.NE.AND.EX UP1, UPT, UR13, URZ, UPT, UP0 ;  /* 0x000000ff0d00728c */ /* 0x000fe4000bf25300 */
[----:B------:R-:W-:-:S04]  /*0530*/  UISETP.NE.AND.EX UP0, UPT, UR5, URZ, UPT, UP2 ;  /* 0x000000ff0500728c */ /* 0x000fc8000bf05320 */
[----:B------:R-:W-:-:S04]  /*0540*/  USEL UR4, URZ, 0xffffffff, UP0 ;  /* 0xffffffffff047887 */ /* 0x000fc80008000000 */
[----:B------:R-:W-:Y:S01]  /*0550*/  VOTEU.ANY UP0, P1 ;  /* 0x0000000000ff7886 */ /* 0x000fe20000800100 */
[----:B------:R-:W-:-:S04]  /*0560*/  @!UP1 USEL UR4, URZ, 0xffffffff, UP0 ;  /* 0xffffffffff049887 */ /* 0x000fc80008000000 */
[----:B------:R-:W-:-:S04]  /*0570*/  ULOP3.LUT UR4, UR4, 0x1, URZ, 0xc0, !UPT ;  /* 0x0000000104047892 */ /* 0x000fc8000f8ec0ff */
[----:B------:R-:W-:-:S11]  /*0580*/  UISETP.NE.U32.AND UP3, UPT, UR4, 0x1, UPT ;  /* 0x000000010400788c */ /* 0x000fd6000bf65070 */
.L_x_8:
[----:B------:R-:W3:Y:S01]  /*0590*/  SHFL.IDX PT, R3, R89, RZ, 0x1f ;  /* 0x00001fff59037589 */ /* 0x000ee200000e0000 */
[----:B------:R-:W-:Y:S01]  /*05a0*/  R2UR UR4, R2 ;  /* 0x00000000020472ca */ /* 0x000fe200000e0000 */
[----:B------:R-:W-:-:S04]  /*05b0*/  UISETP.NE.AND UP0, UPT, UR22, 0x2, UPT ;  /* 0x000000021600788c */ /* 0x000fc8000bf05270 */
[----:B------:R-:W-:-:S08]  /*05c0*/  USEL UR51, URZ, 0x1, UP0 ;  /* 0x00000001ff337887 */ /* 0x000fd00008000000 */
[----:B------:R-:W-:-:S06]  /*05d0*/  UISETP.EQ.AND UP1, UPT, UR4, URZ, !UP0 ;  /* 0x000000ff0400728c */ /* 0x000fcc000c722270 */
[----:B------:R-:W-:Y:S02]  /*05e0*/  PLOP3.LUT P4, PT, P0, PT, UP1, 0x80, 0x8 ;  /* 0x000000000008781c */ /* 0x000fe4000078f018 */
[----:B---3--:R-:W-:-:S13]  /*05f0*/  ISETP.NE.AND P1, PT, R3, RZ, PT ;  /* 0x000000ff0300720c */ /* 0x008fda0003f25270 */
[----:B------:R-:W-:Y:S05]  /*0600*/  @P1 BRA `(.L_x_9) ;  /* 0x0000000000741947 */ /* 0x000fea0003800000 */
[----:B------:R-:W-:Y:S01]  /*0610*/  UMOV UR4, 0x400 ;  /* 0x0000040000047882 */ /* 0x000fe20000000000 */
[----:B------:R-:W-:Y:S01]  /*0620*/  UMOV UR8, 0x1 ;  /* 0x0000000100087882 */ /* 0x000fe20000000000 */
[----:B------:R-:W-:Y:S01]  /*0630*/  UMOV UR6, 0x5 ;  /* 0x0000000500067882 */ /* 0x000fe20000000000 */
[----:B------:R-:W-:Y:S02]  /*0640*/  ULEA UR4, UR60, UR4, 0x18 ;  /* 0x000000043c047291 */ /* 0x000fe4000f8ec0ff */
[----:B------:R-:W-:-:S04]  /*0650*/  UIADD3 UR8, UPT, UPT, -UR8, 0x100000, URZ ;  /* 0x0010000008087890 */ /* 0x000fc8000fffe1ff */
[----:B------:R-:W-:Y:S02]  /*0660*/  USHF.L.U32 UR9, UR8, 0xb, URZ ;  /* 0x0000000b08097899 */ /* 0x000fe400080006ff */
[----:B------:R-:W-:Y:S02]  /*0670*/  USHF.L.U32 UR8, UR8, 0x1, URZ ;  /* 0x0000000108087899 */ /* 0x000fe400080006ff */
[----:B------:R-:W-:-:S04]  /*0680*/  UIADD3 UR6, UPT, UPT, -UR6, 0x100000, URZ ;  /* 0x0010000006067890 */ /* 0x000fc8000fffe1ff */
[----:B------:R-:W-:Y:S02]  /*0690*/  USHF.L.U32 UR7, UR6, 0xb, URZ ;  /* 0x0000000b06077899 */ /* 0x000fe400080006ff */
[----:B------:R-:W-:Y:S01]  /*06a0*/  USHF.L.U32 UR6, UR6, 0x1, URZ ;  /* 0x0000000106067899 */ /* 0x000fe200080006ff */
[----:B------:R-:W-:Y:S01]  /*06b0*/  ELECT P1, URZ, PT ;  /* 0x0000000000ff782f */ /* 0x000fe20003820000 */
[----:B------:R-:W3:Y:S02]  /*06c0*/  FENCE.VIEW.ASYNC.S ;  /* 0x00000000000073c6 */ /* 0x000ee40000000000 */
[----:B---3--:R3:W4:Y:S08]  /*06d0*/  SYNCS.EXCH.64 URZ, [UR4], UR8 ;  /* 0x0000000804ff75b2 */ /* 0x0087300008000100 */
[----:B------:R3:W1:Y:S01]  /*06e0*/  SYNCS.EXCH.64 URZ, [UR4+0x40], UR6 ;  /* 0x0000400604ff75b2 */ /* 0x0006620008000100 */
        /* <DEDUP_REMOVED lines=13> */
[----:B------:R3:W1:Y:S02]  /*07c0*/  SYNCS.EXCH.64 URZ, [UR4+0x78], UR6 ;  /* 0x0000780604ff75b2 */ /* 0x0006640008000100 */
[----:B---3--:R-:W-:Y:S01]  /*07d0*/  NOP ;  /* 0x0000000000007918 */ /* 0x008fe20000000000 */
.L_x_9:
[----:B------:R-:W3:Y:S01]  /*07e0*/  SHFL.IDX PT, R3, R89, RZ, 0x1f ;  /* 0x00001fff59037589 */ /* 0x000ee200000e0000 */
[----:B------:R-:W-:Y:S01]  /*07f0*/  NOP ;  /* 0x0000000000007918 */ /* 0x000fe20000000000 */
[----:B---3--:R-:W-:-:S13]  /*0800*/  ISETP.NE.AND P1, PT, R3, 0x1, PT ;  /* 0x000000010300780c */ /* 0x008fda0003f25270 */
        /* <DEDUP_REMOVED lines=13> */
[----:B---3--:R3:W1:Y:S08]  /*08e0*/  SYNCS.EXCH.64 URZ, [UR4+0x80], UR8 ;  /* 0x0000800804ff75b2 */ /* 0x0086700008000100 */
[----:B------:R3:W1:Y:S01]  /*08f0*/  SYNCS.EXCH.64 URZ, [UR4+0x98], UR6 ;  /* 0x0000980604ff75b2 */ /* 0x0006620008000100 */
[----:B------:R3:W1:Y:S01]  /*0900*/  SYNCS.EXCH.64 URZ, [UR4+0x88], UR8 ;  /* 0x0000880804ff75b2 */ /* 0x0006620008000100 */
[----:B------:R3:W1:Y:S01]  /*0910*/  SYNCS.EXCH.64 URZ, [UR4+0xa0], UR6 ;  /* 0x0000a00604ff75b2 */ /* 0x0006620008000100 */
[----:B------:R3:W1:Y:S01]  /*0920*/  SYNCS.EXCH.64 URZ, [UR4+0x90], UR8 ;  /* 0x0000900804ff75b2 */ /* 0x0006620008000100 */
[----:B------:R3:W1:Y:S01]  /*0930*/  SYNCS.EXCH.64 URZ, [UR4+0xa8], UR6 ;  /* 0x0000a80604ff75b2 */ /* 0x0006620008000100 */
[----:B------:R-:W-:Y:S01]  /*0940*/  NOP ;  /* 0x0000000000007918 */ /* 0x000fe20000000000 */
.L_x_10:
[----:B------:R-:W2:Y:S01]  /*0950*/  SHFL.IDX PT, R3, R89, RZ, 0x1f ;  /* 0x00001fff59037589 */ /* 0x000ea200000e0000 */
[----:B------:R-:W-:Y:S01]  /*0960*/  NOP ;  /* 0x0000000000007918 */ /* 0x000fe20000000000 */
[----:B--2---:R-:W-:-:S13]  /*0970*/  ISETP.NE.AND P1, PT, R3, 0x3, PT ;  /* 0x000000030300780c */ /* 0x004fda0003f25270 */
[----:B------:R-:W-:Y:S05]  /*0980*/  @P1 BRA `(.L_x_11) ;  /* 0x00000000002c1947 */ /* 0x000fea0003800000 */
[----:B---3--:R-:W-:Y:S01]  /*0990*/  UMOV UR6, 0x400 ;  /* 0x0000040000067882 */ /* 0x008fe20000000000 */
[----:B------:R-:W-:Y:S01]  /*09a0*/  UMOV UR4, 0x20 ;  /* 0x0000002000047882 */ /* 0x000fe20000000000 */
[----:B------:R-:W-:Y:S02]  /*09b0*/  ULEA UR6, UR60, UR6, 0x18 ;  /* 0x000000063c067291 */ /* 0x000fe4000f8ec0ff */
[----:B------:R-:W-:-:S04]  /*09c0*/  UIADD3 UR4, UPT, UPT, -UR4, 0x100000, URZ ;  /* 0x0010000004047890 */ /* 0x000fc8000fffe1ff */
[----:B------:R-:W-:Y:S02]  /*09d0*/  USHF.L.U32 UR5, UR4, 0xb, URZ ;  /* 0x0000000b04057899 */ /* 0x000fe400080006ff */
[----:B------:R-:W-:Y:S01]  /*09e0*/  USHF.L.U32 UR4, UR4, 0x1, URZ ;  /* 0x0000000104047899 */ /* 0x000fe200080006ff */
[----:B------:R-:W-:Y:S01]  /*09f0*/  ELECT P1, URZ, PT ;  /* 0x0000000000ff782f */ /* 0x000fe20003820000 */
[----:B------:R-:W2:Y:S10]  /*0a00*/  FENCE.VIEW.ASYNC.S ;  /* 0x00000000000073c6 */ /* 0x000eb40000000000 */
[----:B--2---:R2:W3:Y:S01]  /*0a10*/  SYNCS.EXCH.64 URZ, [UR6+0xb0], UR4 ;  /* 0x0000b00406ff75b2 */ /* 0x0044e20008000100 */
[----:B------:R2:W1:Y:S01]  /*0a20*/  SYNCS.EXCH.64 URZ, [UR6+0xb8], UR4 ;  /* 0x0000b80406ff75b2 */ /* 0x0004620008000100 */
[----:B------:R-:W-:Y:S01]  /*0a30*/  NOP ;  /* 0x0000000000007918 */ /* 0x000fe20000000000 */
.L_x_11:
[----:B------:R-:W4:Y:S01]  /*0a40*/  SHFL.IDX PT, R3, R89, RZ, 0x1f ;  /* 0x00001fff59037589 */ /* 0x000f2200000e0000 */
[----:B------:R-:W-:Y:S01]  /*0a50*/  NOP ;  /* 0x0000000000007918 */ /* 0x000fe20000000000 */
[----:B----4-:R-:W-:-:S13]  /*0a60*/  ISETP.NE.AND P1, PT, R3, 0x4, PT ;  /* 0x000000040300780c */ /* 0x010fda0003f25270 */
[----:B------:R-:W-:Y:S05]  /*0a70*/  @P1 BRA `(.L_x_12) ;  /* 0x0000000000481947 */ /* 0x000fea0003800000 */
[----:B--23--:R-:W-:Y:S01]  /*0a80*/  UMOV UR4, 0xe20 ;  /* 0x00000e2000047882 */ /* 0x00cfe20000000000 */
[----:B------:R-:W-:Y:S01]  /*0a90*/  UMOV UR6, 0x400 ;  /* 0x0000040000067882 */ /* 0x000fe20000000000 */
[----:B------:R-:W-:Y:S01]  /*0aa0*/  USEL UR4, UR4, 0xc20, UP3 ;  /* 0x00000c2004047887 */ /* 0x000fe20009800000 */
        /* <DEDUP_REMOVED lines=9> */
[----:B------:R-:W2:Y:S02]  /*0b40*/  FENCE.VIEW.ASYNC.S ;  /* 0x00000000000073c6 */ /* 0x000ea40000000000 */
[----:B--2---:R4:W2:Y:S08]  /*0b50*/  SYNCS.EXCH.64 URZ, [UR6+0xc0], UR8 ;  /* 0x0000c00806ff75b2 */ /* 0x0048b00008000100 */
[----:B------:R4:W3:Y:S01]  /*0b60*/  SYNCS.EXCH.64 URZ, [UR6+0xd0], UR4 ;  /* 0x0000d00406ff75b2 */ /* 0x0008e20008000100 */
[----:B------:R4:W1:Y:S01]  /*0b70*/  SYNCS.EXCH.64 URZ, [UR6+0xc8], UR8 ;  /* 0x0000c80806ff75b2 */ /* 0x0008620008000100 */
[----:B------:R4:W1:Y:S02]  /*0b80*/  SYNCS.EXCH.64 URZ, [UR6+0xd8], UR4 ;  /* 0x0000d80406ff75b2 */ /* 0x0008640008000100 */
[----:B----4-:R-:W-:Y:S01]  /*0b90*/  NOP ;  /* 0x0000000000007918 */ /* 0x010fe20000000000 */
.L_x_12:
[----:B------:R-:W4:Y:S01]  /*0ba0*/  SHFL.IDX PT, R3, R89, RZ, 0x1f ;  /* 0x00001fff59037589 */ /* 0x000f2200000e0000 */
[----:B------:R-:W-:Y:S01]  /*0bb0*/  NOP ;  /* 0x0000000000007918 */ /* 0x000fe20000000000 */
[----:B----4-:R-:W-:-:S13]  /*0bc0*/  ISETP.NE.AND P1, PT, R3, 0x5, PT ;  /* 0x000000050300780c */ /* 0x010fda0003f25270 */
[----:B------:R-:W-:Y:S05]  /*0bd0*/  @P1 BRA `(.L_x_13) ;  /* 0x0000000000441947 */ /* 0x000fea0003800000 */
[----:B--23--:R-:W-:Y:S01]  /*0be0*/  UMOV UR4, 0x400 ;  /* 0x0000040000047882 */ /* 0x00cfe20000000000 */
        /* <DEDUP_REMOVED lines=16> */
.L_x_13:
[----:B------:R-:W4:Y:S01]  /*0cf0*/  SHFL.IDX PT, R3, R89, RZ, 0x1f ;  /* 0x00001fff59037589 */ /* 0x000f2200000e0000 */
[----:B------:R-:W-:Y:S01]  /*0d00*/  ISETP.NE.OR P0, PT, RZ, UR22, !P0 ;  /* 0x00000016ff007c0c */ /* 0x000fe2000c705670 */
[----:B------:R-:W-:Y:S01]  /*0d10*/  NOP ;  /* 0x0000000000007918 */ /* 0x000fe20000000000 */
[----:B----4-:R-:W-:-:S13]  /*0d20*/  ISETP.NE.AND P1, PT, R3, 0x3, PT ;  /* 0x000000030300780c */ /* 0x010fda0003f25270 */
[----:B------:R-:W-:Y:S05]  /*0d30*/  @P1 BRA `(.L_x_14) ;  /* 0x0000000000341947 */ /* 0x000fea0003800000 */
[----:B--23--:R-:W-:Y:S01]  /*0d40*/  UMOV UR4, 0x400 ;  /* 0x0000040000047882 */ /* 0x00cfe20000000000 */
[----:B------:R-:W-:Y:S01]  /*0d50*/  UMOV UR6, 0x20 ;  /* 0x0000002000067882 */ /* 0x000fe20000000000 */
[----:B------:R-:W-:Y:S02]  /*0d60*/  ULEA UR4, UR60, UR4, 0x18 ;  /* 0x000000043c047291 */ /* 0x000fe4000f8ec0ff */
[----:B------:R-:W-:-:S04]  /*0d70*/  UIADD3 UR6, UPT, UPT, -UR6, 0x100000, URZ ;  /* 0x0010000006067890 */ /* 0x000fc8000fffe1ff */
[----:B------:R-:W-:Y:S02]  /*0d80*/  USHF.L.U32 UR7, UR6, 0xb, URZ ;  /* 0x0000000b06077899 */ /* 0x000fe400080006ff */
[----:B------:R-:W-:Y:S01]  /*0d90*/  USHF.L.U32 UR6, UR6, 0x1, URZ ;  /* 0x0000000106067899 */ /* 0x000fe200080006ff */
[----:B------:R-:W-:Y:S01]  /*0da0*/  ELECT P1, URZ, PT ;  /* 0x0000000000ff782f */ /* 0x000fe20003820000 */
[----:B------:R-:W2:Y:S10]  /*0db0*/  FENCE.VIEW.ASYNC.S ;  /* 0x00000000000073c6 */ /* 0x000eb40000000000 */
[----:B--2---:R4:W2:Y:S01]  /*0dc0*/  SYNCS.EXCH.64 URZ, [UR4+0x100], UR6 ;  /* 0x0001000604ff75b2 */ /* 0x0048a20008000100 */
[----:B------:R4:W3:Y:S01]  /*0dd0*/  SYNCS.EXCH.64 URZ, [UR4+0x110], UR6 ;  /* 0x0001100604ff75b2 */ /* 0x0008e20008000100 */
[----:B------:R4:W1:Y:S01]  /*0de0*/  SYNCS.EXCH.64 URZ, [UR4+0x108], UR6 ;  /* 0x0001080604ff75b2 */ /* 0x0008620008000100 */
[----:B------:R4:W1:Y:S02]  /*0df0*/  SYNCS.EXCH.64 URZ, [UR4+0x118], UR6 ;  /* 0x0001180604ff75b2 */ /* 0x0008640008000100 */
[----:B----4-:R-:W-:Y:S01]  /*0e00*/  NOP ;  /* 0x0000000000007918 */ /* 0x010fe20000000000 */
.L_x_14:
[----:B------:R-:W-:Y:S01]  /*0e10*/  VOTEU.ALL UP0, P0 ;  /* 0x0000000000ff7886 */ /* 0x000fe20000000000 */
[----:B--23--:R-:W-:Y:S01]  /*0e20*/  UMOV UR4, 0x20 ;  /* 0x0000002000047882 */ /* 0x00cfe20000000000 */
[----:B------:R-:W2:Y:S01]  /*0e30*/  LDCU UR28, c[0x0][0x36c] ;  /* 0x00006d80ff1c77ac */ /* 0x000ea20008000800 */
[----:B------:R-:W-:Y:S01]  /*0e40*/  NOP ;  /* 0x0000000000007918 */ /* 0x000fe20000000000 */
[----:B-1----:R-:W-:Y:S01]  /*0e50*/  LOP3.LUT R5, R95, 0x1f, RZ, 0xc0, !PT ;  /* 0x0000001f5f057812 */ /* 0x002fe200078ec0ff */
[----:B------:R-:W-:Y:S01]  /*0e60*/  @!UP0 UMOV UR6, 0x400 ;  /* 0x0000040000068882 */ /* 0x000fe20000000000 */
[----:B------:R-:W-:-:S04]  /*0e70*/  @!UP0 UIADD3 UR4, UPT, UPT, -UR4, 0x100000, URZ ;  /* 0x0010000004048890 */ /* 0x000fc8000fffe1ff */
[----:B------:R-:W-:Y:S02]  /*0e80*/  @!UP0 USHF.L.U32 UR5, UR4, 0xb, URZ ;  /* 0x0000000b04058899 */ /* 0x000fe400080006ff */
[----:B------:R-:W-:Y:S02]  /*0e90*/  @!UP0 USHF.L.U32 UR4, UR4, 0x1, URZ ;  /* 0x0000000104048899 */ /* 0x000fe400080006ff */
[----:B------:R-:W-:Y:S01]  /*0ea0*/  @!UP0 ULEA UR6, UR60, UR6, 0x18 ;  /* 0x000000063c068291 */ /* 0x000fe2000f8ec0ff */
[----:B------:R-:W-:Y:S01]  /*0eb0*/  VOTEU.ALL UP0, P0 ;  /* 0x0000000000ff7886 */ /* 0x000fe20000000000 */
[----:B------:R-:W-:Y:S02]  /*0ec0*/  UISETP.NE.AND UP4, UPT, UR22, URZ, UPT ;  /* 0x000000ff1600728c */ /* 0x000fe4000bf85270 */
[----:B--2---:R-:W-:Y:S01]  /*0ed0*/  UISETP.EQ.U32.AND UP1, UPT, UR28, 0x1, UPT ;  /* 0x000000011c00788c */ /* 0x004fe2000bf22070 */
[----:B------:R-:W1:Y:S07]  /*0ee0*/  FENCE.VIEW.ASYNC.S ;  /* 0x00000000000073c6 */ /* 0x000e6e0000000000 */
[----:B-1----:R1:W2:Y:S01]  /*0ef0*/  @!UP0 SYNCS.EXCH.64 URZ, [UR6+0x120], UR4 ;  /* 0x0001200406ff85b2 */ /* 0x0022a20008000100 */
[----:B------:R-:W-:Y:S05]  /*0f00*/  BRA.U !UP1, `(.L_x_15) ;  /* 0x0000000109087547 */ /* 0x000fea000b800000 */
[----:B--2---:R-:W-:Y:S01]  /*0f10*/  UCGABAR_ARV ;  /* 0x00000000000079c7 */ /* 0x004fe20008000000 */
[----:B------:R-:W-:Y:S05]  /*0f20*/  BRA `(.L_x_16) ;  /* 0x0000000000047947 */ /* 0x000fea0003800000 */
.L_x_15:
[----:B--2---:R-:W-:Y:S01]  /*0f30*/  NOP ;  /* 0x0000000000007918 */ /* 0x004fe20000000000 */
.L_x_16:
[----:B------:R-:W2:Y:S01]  /*0f40*/  S2UR UR70, SR_CTAID.X ;  /* 0x00000000004679c3 */ /* 0x000ea20000002500 */
[----:B------:R-:W-:-:S05]  /*0f50*/  CS2R.32 R91, SR_CgaSize ;  /* 0x00000000005b7805 */ /* 0x000fca0000008a00 */
[----:B------:R-:W-:-:S05]  /*0f60*/  IMAD R91, R91, -0xa0, RZ ;  /* 0xffffff605b5b7824 */ /* 0x000fca00078e02ff */
[----:B------:R-:W-:-:S14]  /*0f70*/  R2UR UR8, R91 ;  /* 0x000000005b0872ca */ /* 0x000fdc00000e0000 */
[----:B------:R-:W3:Y:S01]  /*0f80*/  LDCU UR8, c[0x0][UR8+0x2b0] ;  /* 0x00005600080877ac */ /* 0x000ee20008000800 */
[----:B-1----:R-:W-:Y:S02]  /*0f90*/  R2UR UR6, R2 ;  /* 0x00000000020672ca */ /* 0x002fe400000e0000 */
[----:B------:R-:W-:-:S05]  /*0fa0*/  CS2R.32 R91, SR_CgaSize ;  /* 0x00000000005b7805 */ /* 0x000fca0000008a00 */
[----:B------:R-:W-:-:S05]  /*0fb0*/  IMAD R91, R91, -0xa0, RZ ;  /* 0xffffff605b5b7824 */ /* 0x000fca00078e02ff */
[----:B------:R-:W-:-:S14]  /*0fc0*/  R2UR UR10, R91 ;  /* 0x000000005b0a72ca */ /* 0x000fdc00000e0000 */
[----:B------:R-:W1:Y:S01]  /*0fd0*/  LDCU UR10, c[0x0][UR10+0x2b4] ;  /* 0x000056800a0a77ac */ /* 0x000e620008000800 */
[----:B------:R-:W4:Y:S01]  /*0fe0*/  S2UR UR9, SR_CTAID.Y ;  /* 0x00000000000979c3 */ /* 0x000f220000002600 */
[----:B------:R-:W-:Y:S02]  /*0ff0*/  ULOP3.LUT UR5, UR60, 0x3, URZ, 0xc0, !UPT ;  /* 0x000000033c057892 */ /* 0x000fe4000f8ec0ff */
[----:B------:R-:W-:Y:S02]  /*1000*/  ULOP3.LUT UR7, UR60, 0xc, URZ, 0xc0, !UPT ;  /* 0x0000000c3c077892 */ /* 0x000fe4000f8ec0ff */
[----:B------:R-:W-:Y:S02]  /*1010*/  UISETP.GT.U32.AND UP2, UPT, UR5, 0xffff, UPT ;  /* 0x0000ffff0500788c */ /* 0x000fe4000bf44070 */
[----:B------:R-:W-:Y:S01]  /*1020*/  USHF.R.U32.HI UR4, URZ, 0x1, UR60 ;  /* 0x00000001ff047899 */ /* 0x000fe2000801163c */
[----:B------:R-:W1:Y:S01]  /*1030*/  S2UR UR36, SR_CTAID.Z ;  /* 0x00000000002479c3 */ /* 0x000e620000002700 */
[----:B------:R-:W-:-:S05]  /*1040*/  CS2R.32 R91, SR_CgaSize ;  /* 0x00000000005b7805 */ /* 0x000fca0000008a00 */
[----:B------:R-:W-:-:S05]  /*1050*/  IMAD R91, R91, -0xa0, RZ ;  /* 0xffffff605b5b7824 */ /* 0x000fca00078e02ff */
[----:B------:R-:W-:-:S14]  /*1060*/  R2UR UR12, R91 ;  /* 0x000000005b0c72ca */ /* 0x000fdc00000e0000 */
[----:B------:R-:W1:Y:S01]  /*1070*/  LDCU UR12, c[0x0][UR12+0x2a0] ;  /* 0x000054000c0c77ac */ /* 0x000e620008000800 */
[----:B------:R-:W-:-:S05]  /*1080*/  CS2R.32 R91, SR_CgaSize ;  /* 0x00000000005b7805 */ /* 0x000fca0000008a00 */
[----:B------:R-:W-:-:S05]  /*1090*/  IMAD R91, R91, -0xa0, RZ ;  /* 0xffffff605b5b7824 */ /* 0x000fca00078e02ff */
[----:B------:R-:W-:-:S14]  /*10a0*/  R2UR UR13, R91 ;  /* 0x000000005b0d72ca */ /* 0x000fdc00000e0000 */
[----:B------:R-:W1:Y:S01]  /*10b0*/  LDCU UR13, c[0x0][UR13+0x2a4] ;  /* 0x000054800d0d77ac */ /* 0x000e620008000800 */
[----:B--2---:R-:W-:Y:S01]  /*10c0*/  I2FP.F32.U32 R4, UR70 ;  /* 0x0000004600047c45 */ /* 0x004fe20008201000 */
[----:B------:R-:W-:Y:S02]  /*10d0*/  USEL UR41, UR5, 0xffff, !UP2 ;  /* 0x0000ffff05297887 */ /* 0x000fe4000d000000 */
[----:B------:R-:W-:Y:S02]  /*10e0*/  UISETP.GT.U32.AND UP0, UPT, UR7, 0xffff, UPT ;  /* 0x0000ffff0700788c */ /* 0x000fe4000bf04070 */
[----:B---3--:R-:W-:Y:S01]  /*10f0*/  FMUL R4, R4, UR8 ;  /* 0x0000000804047c20 */ /* 0x008fe20008400000 */
[----:B------:R-:W-:Y:S01]  /*1100*/  ULOP3.LUT UR67, UR4, 0x1, URZ, 0xc0, !UPT ;  /* 0x0000000104437892 */ /* 0x000fe2000f8ec0ff */
[----:B----4-:R-:W-:Y:S01]  /*1110*/  I2FP.F32.U32 R3, UR9 ;  /* 0x0000000900037c45 */ /* 0x010fe20008201000 */
[----:B------:R-:W-:-:S03]  /*1120*/  USEL UR4, UR7, 0xffff, !UP0 ;  /* 0x0000ffff07047887 */ /* 0x000fc6000c000000 */
[----:B------:R-:W2:Y:S01]  /*1130*/  F2I.U32.TRUNC.NTZ R4, R4 ;  /* 0x0000000400047305 */ /* 0x000ea2000020f000 */
[----:B------:R-:W3:Y:S01]  /*1140*/  LDCU UR23, c[0x0][0xf24] ;  /* 0x0001e480ff1777ac */ /* 0x000ee20008000800 */
[----:B-1----:R-:W-:Y:S01]  /*1150*/  FMUL R3, R3, UR10 ;  /* 0x0000000a03037c20 */ /* 0x002fe20008400000 */
[----:B------:R-:W-:Y:S02]  /*1160*/  ULOP3.LUT UR4, UR4, 0xffff, URZ, 0xc0, !UPT ;  /* 0x0000ffff04047892 */ /* 0x000fe4000f8ec0ff */
[----:B------:R-:W-:-:S03]  /*1170*/  ULOP3.LUT UR6, UR6, 0xc, UR60, 0xf8, !UPT ;  /* 0x0000000c06067892 */ /* 0x000fc6000f8ef83c */
[----:B------:R-:W1:Y:S01]  /*1180*/  F2I.U32.TRUNC.NTZ R3, R3 ;  /* 0x0000000300037305 */ /* 0x000e62000020f000 */
[----:B------:R-:W-:Y:S01]  /*1190*/  UMOV UR46, 0xf ;  /* 0x0000000f002e7882 */ /* 0x000fe20000000000 */
[----:B------:R-:W-:Y:S02]  /*11a0*/  USHF.L.U32 UR50, UR60, 0x9, URZ ;  /* 0x000000093c327899 */ /* 0x000fe400080006ff */
[----:B------:R-:W-:Y:S02]  /*11b0*/  USHF.L.U32 UR46, UR46, UR4, URZ ;  /* 0x000000042e2e7299 */ /* 0x000fe400080006ff */
[----:B------:R-:W-:Y:S01]  /*11c0*/  UISETP.GT.U32.AND UP1, UPT, UR6, 0xffff, UPT ;  /* 0x0000ffff0600788c */ /* 0x000fe2000bf24070 */
[----:B--2---:R-:W-:Y:S01]  /*11d0*/  R2UR UR5, R4 ;  /* 0x00000000040572ca */ /* 0x004fe200000e0000 */
[----:B------:R-:W-:Y:S01]  /*11e0*/  USHF.L.U32 UR48, UR60, 0xa, URZ ;  /* 0x0000000a3c307899 */ /* 0x000fe200080006ff */
[----:B------:R-:W-:Y:S01]  /*11f0*/  PRMT R4, RZ, 0x7610, R4 ;  /* 0x00007610ff047816 */ /* 0x000fe20000000004 */
[----:B------:R-:W-:-:S02]  /*1200*/  USEL UR6, UR6, 0xffff, !UP1 ;  /* 0x0000ffff06067887 */ /* 0x000fc4000c800000 */
[----:B------:R-:W-:Y:S02]  /*1210*/  USHF.R.U32.HI UR53, URZ, 0x2, UR60 ;  /* 0x00000002ff357899 */ /* 0x000fe4000801163c */
[----:B------:R-:W-:Y:S01]  /*1220*/  USHF.L.U32 UR52, UR60, 0x7, URZ ;  /* 0x000000073c347899 */ /* 0x000fe200080006ff */
[----:B-1----:R-:W-:Y:S01]  /*1230*/  R2UR UR8, R3 ;  /* 0x00000000030872ca */ /* 0x002fe200000e0000 */
[----:B------:R-:W-:Y:S01]  /*1240*/  ULOP3.LUT UR50, UR50, 0x600, URZ, 0xc0, !UPT ;  /* 0x0000060032327892 */ /* 0x000fe2000f8ec0ff */
[----:B------:R-:W-:Y:S01]  /*1250*/  PRMT R3, RZ, 0x7610, R3 ;  /* 0x00007610ff037816 */ /* 0x000fe20000000003 */
[----:B------:R-:W-:Y:S02]  /*1260*/  ULOP3.LUT UR41, UR41, 0xffff, URZ, 0xc0, !UPT ;  /* 0x0000ffff29297892 */ /* 0x000fe4000f8ec0ff */
[----:B------:R-:W-:Y:S02]  /*1270*/  UIADD3 UR5, UPT, UPT, -UR5, URZ, URZ ;  /* 0x000000ff05057290 */ /* 0x000fe4000fffe1ff */
[----:B------:R-:W-:-:S02]  /*1280*/  ULOP3.LUT UR6, UR6, 0xffff, URZ, 0xc0, !UPT ;  /* 0x0000ffff06067892 */ /* 0x000fc4000f8ec0ff */
[----:B------:R-:W-:Y:S01]  /*1290*/  UIMAD UR5, UR12, UR5, UR70 ;  /* 0x000000050c0572a4 */ /* 0x000fe2000f8e0246 */
[----:B------:R-:W-:Y:S01]  /*12a0*/  UMOV UR11, 0x1111 ;  /* 0x00001111000b7882 */ /* 0x000fe20000000000 */
[----:B------:R-:W-:Y:S02]  /*12b0*/  UMOV UR47, 0x5 ;  /* 0x00000005002f7882 */ /* 0x000fe40000000000 */
[----:B------:R-:W-:Y:S02]  /*12c0*/  UIADD3 UR4, UPT, UPT, -UR8, URZ, URZ ;  /* 0x000000ff08047290 */ /* 0x000fe4000fffe1ff */
[----:B------:R-:W-:Y:S01]  /*12d0*/  IMAD.U32 R91, RZ, RZ, UR5 ;  /* 0x00000005ff5b7e24 */ /* 0x000fe2000f8e00ff */
[----:B------:R-:W-:Y:S02]  /*12e0*/  ULOP3.LUT UR49, UR48, 0x3000, URZ, 0xc0, !UPT ;  /* 0x0000300030317892 */ /* 0x000fe4000f8ec0ff */
[----:B------:R-:W-:Y:S01]  /*12f0*/  UIMAD UR4, UR13, UR4, UR9 ;  /* 0x000000040d0472a4 */ /* 0x000fe2000f8e0209 */
[----:B------:R-:W1:Y:S05]  /*1300*/  LDCU UR40, c[0x0][0xf24] ;  /* 0x0001e480ff2877ac */ /* 0x000e6a0008000800 */
[----:B------:R-:W-:Y:S01]  /*1310*/  IMAD.U32 R90, RZ, RZ, UR4 ;  /* 0x00000004ff5a7e24 */ /* 0x000fe2000f8e00ff */
[----:B------:R-:W2:Y:S01]  /*1320*/  LDCU UR27, c[0x0][0xf30] ;  /* 0x0001e600ff1b77ac */ /* 0x000ea20008000800 */
[----:B------:R-:W-:-:S02]  /*1330*/  UISETP.NE.AND UP5, UPT, UR22, 0x2, UPT ;  /* 0x000000021600788c */ /* 0x000fc4000bfa5270 */
[----:B------:R-:W-:Y:S02]  /*1340*/  ULOP3.LUT UR66, UR70, 0x1, URZ, 0xc0, !UPT ;  /* 0x0000000146427892 */ /* 0x000fe4000f8ec0ff */
[----:B------:R-:W-:Y:S02]  /*1350*/  ULOP3.LUT UR53, UR53, 0x3, URZ, 0xc0, !UPT ;  /* 0x0000000335357892 */ /* 0x000fe4000f8ec0ff */
[----:B------:R-:W-:Y:S02]  /*1360*/  ULOP3.LUT UR48, UR48, 0x800, URZ, 0xc0, !UPT ;  /* 0x0000080030307892 */ /* 0x000fe4000f8ec0ff */
[----:B------:R-:W-:Y:S01]  /*1370*/  ULOP3.LUT UR52, UR52, 0x600, URZ, 0xc0, !UPT ;  /* 0x0000060034347892 */ /* 0x000fe2000f8ec0ff */
[----:B------:R-:W-:Y:S01]  /*1380*/  UMOV UR26, UR70 ;  /* 0x00000046001a7c82 */ /* 0x000fe20008000000 */
[----:B---3--:R-:W-:Y:S01]  /*1390*/  UISETP.GE.AND UP6, UPT, UR23, 0x1, UPT ;  /* 0x000000011700788c */ /* 0x008fe2000bfc6270 */
[----:B------:R-:W-:Y:S01]  /*13a0*/  UMOV UR25, UR9 ;  /* 0x0000000900197c82 */ /* 0x000fe20008000000 */
[----:B------:R-:W-:-:S02]  /*13b0*/  USHF.R.U32.HI UR56, URZ, 0x9, UR50 ;  /* 0x00000009ff387899 */ /* 0x000fc40008011632 */
[----:B------:R-:W-:Y:S02]  /*13c0*/  USHF.L.U32 UR41, UR11, UR41, URZ ;  /* 0x000000290b297299 */ /* 0x000fe400080006ff */
[----:B------:R-:W-:Y:S01]  /*13d0*/  USHF.L.U32 UR47, UR47, UR6, URZ ;  /* 0x000000062f2f7299 */ /* 0x000fe200080006ff */
[----:B-12---:R-:W-:Y:S11]  /*13e0*/  BRA.U UP4, `(.L_x_17) ;  /* 0x0000000104b47547 */ /* 0x006ff6000b800000 */
[----:B------:R-:W-:Y:S02]  /*13f0*/  R2UR UR17, R90 ;  /* 0x000000005a1172ca */ /* 0x000fe400000e0000 */
[----:B------:R-:W-:-:S11]  /*1400*/  R2UR UR18, R91 ;  /* 0x000000005b1272ca */ /* 0x000fd600000e0000 */
[----:B------:R-:W-:Y:S02]  /*1410*/  UISETP.NE.AND UP0, UPT, UR17, URZ, UPT ;  /* 0x000000ff1100728c */ /* 0x000fe4000bf05270 */
[----:B------:R-:W-:Y:S02]  /*1420*/  ULOP3.LUT UR4, UR18, 0x2, URZ, 0x3c, !UPT ;  /* 0x0000000212047892 */ /* 0x000fe4000f8e3cff */
[----:B------:R-:W-:Y:S02]  /*1430*/  UISETP.GT.U32.AND UP1, UPT, UR18, 0x1, UP0 ;  /* 0x000000011200788c */ /* 0x000fe40008724070 */
[----:B------:R-:W-:Y:S02]  /*1440*/  UISETP.NE.AND UP2, UPT, UR17, 0x1, UPT ;  /* 0x000000011100788c */ /* 0x000fe4000bf45270 */
[----:B------:R-:W-:Y:S02]  /*1450*/  UISETP.GT.U32.AND UP0, UPT, UR4, 0x1, UP0 ;  /* 0x000000010400788c */ /* 0x000fe40008704070 */
[----:B------:R-:W-:-:S02]  /*1460*/  USEL UR7, URZ, 0x1, UP1 ;  /* 0x00000001ff077887 */ /* 0x000fc40008800000 */
[----:B------:R-:W-:Y:S02]  /*1470*/  USEL UR8, URZ, 0x2, UP1 ;  /* 0x00000002ff087887 */ /* 0x000fe40008800000 */
[----:B------:R-:W-:Y:S02]  /*1480*/  UISETP.GT.U32.AND UP1, UPT, UR18, 0x1, UP2 ;  /* 0x000000011200788c */ /* 0x000fe40009724070 */
[----:B------:R-:W-:Y:S02]  /*1490*/  USEL UR12, URZ, 0x4, UP0 ;  /* 0x00000004ff0c7887 */ /* 0x000fe40008000000 */
[----:B------:R-:W-:Y:S02]  /*14a0*/  USEL UR15, URZ, 0x8, UP0 ;  /* 0x00000008ff0f7887 */ /* 0x000fe40008000000 */
[----:B------:R-:W-:Y:S02]  /*14b0*/  UISETP.GT.U32.AND UP0, UPT, UR4, 0x1, UP2 ;  /* 0x000000010400788c */ /* 0x000fe40009704070 */
[----:B------:R-:W-:-:S02]  /*14c0*/  USEL UR6, URZ, 0x10, UP1 ;  /* 0x00000010ff067887 */ /* 0x000fc40008800000 */
[----:B------:R-:W-:Y:S02]  /*14d0*/  USEL UR11, URZ, 0x20, UP1 ;  /* 0x00000020ff0b7887 */ /* 0x000fe40008800000 */
[----:B------:R-:W-:Y:S02]  /*14e0*/  UISETP.NE.AND UP1, UPT, UR17, 0x2, UPT ;  /* 0x000000021100788c */ /* 0x000fe4000bf25270 */
[----:B------:R-:W-:Y:S02]  /*14f0*/  USEL UR14, URZ, 0x40, UP0 ;  /* 0x00000040ff0e7887 */ /* 0x000fe40008000000 */
[----:B------:R-:W-:Y:S02]  /*1500*/  USEL UR16, URZ, 0x80, UP0 ;  /* 0x00000080ff107887 */ /* 0x000fe40008000000 */
[----:B------:R-:W-:Y:S02]  /*1510*/  UISETP.GT.U32.AND UP0, UPT, UR18, 0x1, UP1 ;  /* 0x000000011200788c */ /* 0x000fe40008f04070 */
[----:B------:R-:W-:-:S02]  /*1520*/  UISETP.NE.AND UP2, UPT, UR17, 0x3, UPT ;  /* 0x000000031100788c */ /* 0x000fc4000bf45270 */
[----:B------:R-:W-:Y:S02]  /*1530*/  USEL UR5, URZ, 0x100, UP0 ;  /* 0x00000100ff057887 */ /* 0x000fe40008000000 */
[----:B------:R-:W-:Y:S02]  /*1540*/  USEL UR10, URZ, 0x200, UP0 ;  /* 0x00000200ff0a7887 */ /* 0x000fe40008000000 */
[----:B------:R-:W-:Y:S02]  /*1550*/  UISETP.GT.U32.AND UP0, UPT, UR18, 0x1, UP2 ;  /* 0x000000011200788c */ /* 0x000fe40009704070 */
[----:B------:R-:W-:Y:S02]  /*1560*/  UIADD3 UR5, UPT, UPT, UR5, UR6, UR7 ;  /* 0x0000000605057290 */ /* 0x000fe4000fffe007 */
[----:B------:R-:W-:Y:S02]  /*1570*/  USEL UR9, URZ, 0x1000, UP0 ;  /* 0x00001000ff097887 */ /* 0x000fe40008000000 */
[----:B------:R-:W-:-:S02]  /*1580*/  USEL UR13, URZ, 0x2000, UP0 ;  /* 0x00002000ff0d7887 */ /* 0x000fc40008000000 */
[----:B------:R-:W-:Y:S02]  /*1590*/  UIADD3 UR5, UPT, UPT, UR8, UR9, UR5 ;  /* 0x0000000908057290 */ /* 0x000fe4000fffe005 */
[----:B------:R-:W-:Y:S02]  /*15a0*/  UISETP.GT.U32.AND UP1, UPT, UR4, 0x1, UP1 ;  /* 0x000000010400788c */ /* 0x000fe40008f24070 */
[----:B------:R-:W-:Y:S02]  /*15b0*/  UIADD3 UR5, UPT, UPT, UR10, UR11, UR5 ;  /* 0x0000000b0a057290 */ /* 0x000fe4000fffe005 */
[----:B------:R-:W-:Y:S02]  /*15c0*/  UISETP.GT.U32.AND UP0, UPT, UR4, 0x1, UP2 ;  /* 0x000000010400788c */ /* 0x000fe40009704070 */
[----:B------:R-:W-:Y:S02]  /*15d0*/  USEL UR4, URZ, 0x400, UP1 ;  /* 0x00000400ff047887 */ /* 0x000fe40008800000 */
[----:B------:R-:W-:-:S02]  /*15e0*/  UIADD3 UR5, UPT, UPT, UR12, UR13, UR5 ;  /* 0x0000000d0c057290 */ /* 0x000fc4000fffe005 */
[----:B------:R-:W-:Y:S02]  /*15f0*/  USEL UR6, URZ, 0x4000, UP0 ;  /* 0x00004000ff067887 */ /* 0x000fe40008000000 */
[----:B------:R-:W-:Y:S02]  /*1600*/  UIADD3 UR5, UPT, UPT, UR4, UR14, UR5 ;  /* 0x0000000e04057290 */ /* 0x000fe4000fffe005 */
[----:B------:R-:W-:Y:S02]  /*1610*/  USEL UR7, URZ, 0x800, UP1 ;  /* 0x00000800ff077887 */ /* 0x000fe40008800000 */
[----:B------:R-:W-:Y:S02]  /*1620*/  ULOP3.LUT UR4, UR18, 0xfffffffe, URZ, 0xc0, !UPT ;  /* 0xfffffffe12047892 */ /* 0x000fe4000f8ec0ff */
[----:B------:R-:W-:Y:S02]  /*1630*/  UIADD3 UR5, UPT, UPT, UR15, UR6, UR5 ;  /* 0x000000060f057290 */ /* 0x000fe4000fffe005 */
[----:B------:R-:W-:-:S02]  /*1640*/  ULEA UR4, UR17, UR4, 0x2 ;  /* 0x0000000411047291 */ /* 0x000fc4000f8e10ff */
[----:B------:R-:W-:Y:S02]  /*1650*/  USEL UR6, URZ, 0x8000, UP0 ;  /* 0x00008000ff067887 */ /* 0x000fe40008000000 */
[----:B------:R-:W-:-:S03]  /*1660*/  UIADD3 UR5, UPT, UPT, UR7, UR16, UR5 ;  /* 0x0000001007057290 */ /* 0x000fc6000fffe005 */
[----:B------:R-:W-:Y:S01]  /*1670*/  UMOV UR7, 0x3 ;  /* 0x0000000300077882 */ /* 0x000fe20000000000 */
[----:B------:R-:W-:Y:S02]  /*1680*/  UIADD3 UR5, UPT, UPT, UR5, UR6, URZ ;  /* 0x0000000605057290 */ /* 0x000fe4000fffe0ff */
[----:B------:R-:W-:-:S04]  /*1690*/  USHF.L.U32 UR4, UR7, UR4, URZ ;  /* 0x0000000407047299 */ /* 0x000fc800080006ff */
[----:B------:R-:W-:Y:S02]  /*16a0*/  IMAD.U32 R4, RZ, RZ, UR5 ;  /* 0x00000005ff047e24 */ /* 0x000fe4000f8e00ff */
[----:B------:R-:W-:Y:S02]  /*16b0*/  IMAD.U32 R3, RZ, RZ, UR4 ;  /* 0x00000004ff037e24 */ /* 0x000fe4000f8e00ff */
.L_x_17:
[----:B------:R-:W-:Y:S05]  /*16c0*/  BRA.U !UP6, `(.L_x_18) ;  /* 0x000000010ed47547 */ /* 0x000fea000b800000 */
[----:B------:R-:W1:Y:S01]  /*16d0*/  LDCU.128 UR12, c[0x0][0xf10] ;  /* 0x0001e200ff0c77ac */ /* 0x000e620008000c00 */
[----:B------:R-:W2:Y:S01]  /*16e0*/  LDCU UR6, c[0x0][0x370] ;  /* 0x00006e00ff0677ac */ /* 0x000ea20008000800 */
[----:B------:R-:W3:Y:S01]  /*16f0*/  LDCU UR5, c[0x0][0x374] ;  /* 0x00006e80ff0577ac */ /* 0x000ee20008000800 */
[----:B------:R-:W4:Y:S01]  /*1700*/  LDCU UR24, c[0x0][0xf0c] ;  /* 0x0001e180ff1877ac */ /* 0x000f220008000800 */
[----:B------:R-:W4:Y:S01]  /*1710*/  LDCU UR7, c[0x0][0xf20] ;  /* 0x0001e400ff0777ac */ /* 0x000f220008000800 */
[----:B------:R-:W4:Y:S01]  /*1720*/  LDCU.64 UR8, c[0x0][0xf28] ;  /* 0x0001e500ff0877ac */ /* 0x000f220008000a00 */
[----:B-1----:R-:W-:Y:S02]  /*1730*/  UISETP.NE.AND UP0, UPT, UR14, 0x1, UPT ;  /* 0x000000010e00788c */ /* 0x002fe4000bf05270 */
[----:B---3--:R-:W-:Y:S02]  /*1740*/  UIMAD.WIDE.U32 UR10, UR5, UR15, URZ ;  /* 0x0000000f050a72a5 */ /* 0x008fe4000f8e00ff */
[----:B--2---:R-:W-:-:S02]  /*1750*/  UIMAD.WIDE.U32 UR18, UR6, UR12, URZ ;  /* 0x0000000c061272a5 */ /* 0x004fc4000f8e00ff */
[----:B----4-:R-:W-:Y:S02]  /*1760*/  UISETP.NE.AND UP1, UPT, UR24, 0x1, UPT ;  /* 0x000000011800788c */ /* 0x010fe4000bf25270 */
[----:B------:R-:W-:Y:S01]  /*1770*/  UISETP.NE.AND UP2, UPT, UR23, 0x1, UPT ;  /* 0x000000011700788c */ /* 0x000fe2000bf45270 */
[----:B------:R-:W-:Y:S02]  /*1780*/  UMOV UR10, UR11 ;  /* 0x0000000b000a7c82 */ /* 0x000fe40008000000 */
[----:B------:R-:W-:Y:S01]  /*1790*/  UMOV UR18, UR19 ;  /* 0x0000001300127c82 */ /* 0x000fe20008000000 */
[----:B------:R-:W-:Y:S02]  /*17a0*/  @UP0 USHF.R.U32.HI UR5, URZ, UR7, UR10 ;  /* 0x00000007ff050299 */ /* 0x000fe4000801160a */
[----:B------:R-:W-:Y:S02]  /*17b0*/  UIMAD.WIDE.U32 UR20, UR25, UR15, URZ ;  /* 0x0000000f191472a5 */ /* 0x000fe4000f8e00ff */
[----:B------:R-:W-:-:S02]  /*17c0*/  UIMAD.WIDE.U32 UR10, UR5, UR8, URZ ;  /* 0x00000008050a72a5 */ /* 0x000fc4000f8e00ff */
[----:B------:R-:W-:Y:S02]  /*17d0*/  @UP1 USHF.R.U32.HI UR6, URZ, UR13, UR18 ;  /* 0x0000000dff061299 */ /* 0x000fe40008011612 */
[----:B------:R-:W-:Y:S02]  /*17e0*/  UIMAD.WIDE.U32 UR16, UR26, UR12, URZ ;  /* 0x0000000c1a1072a5 */ /* 0x000fe4000f8e00ff */
[----:B------:R-:W-:Y:S01]  /*17f0*/  UIMAD.WIDE.U32 UR18, UR6, UR8, URZ ;  /* 0x00000008061272a5 */ /* 0x000fe2000f8e00ff */
[----:B------:R-:W-:Y:S01]  /*1800*/  UMOV UR4, UR21 ;  /* 0x0000001500047c82 */ /* 0x000fe20008000000 */
[----:B------:R-:W-:Y:S01]  /*1810*/  UMOV UR10, UR11 ;  /* 0x0000000b000a7c82 */ /* 0x000fe20008000000 */
[----:B------:R-:W-:Y:S02]  /*1820*/  USHF.R.U32.HI UR4, URZ, UR7, UR4 ;  /* 0x00000007ff047299 */ /* 0x000fe40008011604 */
[----:B------:R-:W-:Y:S01]  /*1830*/  @UP2 USHF.R.U32.HI UR5, URZ, UR9, UR10 ;  /* 0x00000009ff052299 */ /* 0x000fe2000801160a */
[----:B------:R-:W-:Y:S01]  /*1840*/  UMOV UR16, UR17 ;  /* 0x0000001100107c82 */ /* 0x000fe20008000000 */
[----:B------:R-:W-:Y:S01]  /*1850*/  UMOV UR18, UR19 ;  /* 0x0000001300127c82 */ /* 0x000fe20008000000 */
[----:B------:R-:W-:-:S02]  /*1860*/  USHF.R.U32.HI UR13, URZ, UR13, UR16 ;  /* 0x0000000dff0d7299 */ /* 0x000fc40008011610 */
[----:B------:R-:W-:Y:S02]  /*1870*/  USEL UR4, UR25, UR4, !UP0 ;  /* 0x0000000419047287 */ /* 0x000fe4000c000000 */
[----:B------:R-:W-:Y:S02]  /*1880*/  @UP2 USHF.R.U32.HI UR6, URZ, UR9, UR18 ;  /* 0x00000009ff062299 */ /* 0x000fe40008011612 */
[----:B------:R-:W-:Y:S02]  /*1890*/  UIMAD UR7, UR5, UR23, URZ ;  /* 0x00000017050772a4 */ /* 0x000fe4000f8e02ff */
[----:B------:R-:W-:Y:S02]  /*18a0*/  USEL UR5, UR26, UR13, !UP1 ;  /* 0x0000000d1a057287 */ /* 0x000fe4000c800000 */
[----:B------:R-:W-:Y:S02]  /*18b0*/  UIMAD UR12, UR6, UR23, URZ ;  /* 0x00000017060c72a4 */ /* 0x000fe4000f8e02ff */
[----:B------:R-:W-:-:S02]  /*18c0*/  UISETP.GE.AND UP0, UPT, UR4, UR7, UPT ;  /* 0x000000070400728c */ /* 0x000fc4000bf06270 */
[----:B------:R-:W-:Y:S02]  /*18d0*/  UIMAD.WIDE.U32 UR10, UR4, UR8, URZ ;  /* 0x00000008040a72a5 */ /* 0x000fe4000f8e00ff */
[----:B------:R-:W-:Y:S02]  /*18e0*/  UISETP.GE.OR UP0, UPT, UR5, UR12, UP0 ;  /* 0x0000000c0500728c */ /* 0x000fe40008706670 */
[----:B------:R-:W-:Y:S02]  /*18f0*/  UIMAD.WIDE.U32 UR12, UR5, UR8, URZ ;  /* 0x00000008050c72a5 */ /* 0x000fe4000f8e00ff */
[----:B------:R-:W-:Y:S01]  /*1900*/  UIADD3 UR10, UPT, UPT, -UR4, URZ, URZ ;  /* 0x000000ff040a7290 */ /* 0x000fe2000fffe1ff */
[----:B------:R-:W-:Y:S01]  /*1910*/  UMOV UR8, UR11 ;  /* 0x0000000b00087c82 */ /* 0x000fe20008000000 */
[----:B------:R-:W-:Y:S02]  /*1920*/  UIADD3 UR11, UPT, UPT, -UR5, URZ, URZ ;  /* 0x000000ff050b7290 */ /* 0x000fe4000fffe1ff */
[----:B------:R-:W-:-:S03]  /*1930*/  USHF.R.U32.HI UR8, URZ, UR9, UR8 ;  /* 0x00000009ff087299 */ /* 0x000fc60008011608 */
[----:B------:R-:W-:Y:S01]  /*1940*/  @!UP0 UMOV UR7, UR13 ;  /* 0x0000000d00078c82 */ /* 0x000fe20008000000 */
[----:B------:R-:W-:Y:S02]  /*1950*/  UIMAD UR25, UR14, UR10, UR25 ;  /* 0x0000000a0e1972a4 */ /* 0x000fe4000f8e0219 */
[----:B------:R-:W-:Y:S02]  /*1960*/  USEL UR8, UR4, UR8, !UP2 ;  /* 0x0000000804087287 */ /* 0x000fe4000d000000 */
[----:B------:R-:W-:Y:S02]  /*1970*/  @!UP0 USHF.R.U32.HI UR7, URZ, UR9, UR7 ;  /* 0x00000009ff078299 */ /* 0x000fe40008011607 */
[----:B------:R-:W-:Y:S02]  /*1980*/  UIADD3 UR9, UPT, UPT, -UR8, URZ, URZ ;  /* 0x000000ff08097290 */ /* 0x000fe4000fffe1ff */
[----:B------:R-:W-:Y:S02]  /*1990*/  @!UP0 USEL UR7, UR5, UR7, !UP2 ;  /* 0x0000000705078287 */ /* 0x000fe4000d000000 */
[----:B------:R-:W-:-:S02]  /*19a0*/  UIMAD UR9, UR23, UR9, UR4 ;  /* 0x00000009170972a4 */ /* 0x000fc4000f8e0204 */
[----:B------:R-:W-:Y:S02]  /*19b0*/  @!UP0 UIADD3 UR8, UPT, UPT, UR8, -UR7, URZ ;  /* 0x8000000708088290 */ /* 0x000fe4000fffe0ff */
[----:B------:R-:W-:Y:S02]  /*19c0*/  @!UP0 UIMAD UR6, UR9, UR6, UR7 ;  /* 0x00000006090682a4 */ /* 0x000fe4000f8e0207 */
[----:B------:R-:W-:Y:S02]  /*19d0*/  @!UP0 UIMAD UR4, UR8, UR23, UR5 ;  /* 0x00000017080482a4 */ /* 0x000fe4000f8e0205 */
[----:B------:R-:W-:Y:S02]  /*19e0*/  UIMAD UR26, UR24, UR11, UR26 ;  /* 0x0000000b181a72a4 */ /* 0x000fe4000f8e021a */
[----:B------:R-:W-:Y:S01]  /*19f0*/  UIMAD UR25, UR4, UR14, UR25 ;  /* 0x0000000e041972a4 */ /* 0x000fe2000f8e0219 */
[----:B------:R-:W-:Y:S02]  /*1a00*/  @!UP0 UMOV UR5, UR6 ;  /* 0x0000000600058c82 */ /* 0x000fe40008000000 */
[----:B------:R-:W-:-:S12]  /*1a10*/  UIMAD UR26, UR5, UR24, UR26 ;  /* 0x00000018051a72a4 */ /* 0x000fd8000f8e021a */
.L_x_18:
[----:B------:R-:W-:-:S09]  /*1a20*/  UISETP.NE.AND UP0, UPT, UR27, 0x1, UPT ;  /* 0x000000011b00788c */ /* 0x000fd2000bf05270 */
[----:B------:R-:W-:Y:S05]  /*1a30*/  BRA.U UP0, `(.L_x_19) ;  /* 0x0000000100447547 */ /* 0x000fea000b800000 */
[----:B------:R-:W1:Y:S01]  /*1a40*/  LDCU.128 UR8, c[0x0][0xf10] ;  /* 0x0001e200ff0877ac */ /* 0x000e620008000c00 */
[----:B------:R-:W2:Y:S01]  /*1a50*/  LDCU UR12, c[0x0][0xf0c] ;  /* 0x0001e180ff0c77ac */ /* 0x000ea20008000800 */
[----:B------:R-:W3:Y:S01]  /*1a60*/  LDCU UR13, c[0x0][0xf20] ;  /* 0x0001e400ff0d77ac */ /* 0x000ee20008000800 */
[----:B-1----:R-:W-:Y:S02]  /*1a70*/  UIMAD.WIDE.U32 UR6, UR26, UR8, URZ ;  /* 0x000000081a0672a5 */ /* 0x002fe4000f8e00ff */
[----:B------:R-:W-:Y:S02]  /*1a80*/  UIMAD.WIDE.U32 UR4, UR25, UR11, URZ ;  /* 0x0000000b190472a5 */ /* 0x000fe4000f8e00ff */
[----:B--2---:R-:W-:Y:S02]  /*1a90*/  UISETP.NE.AND UP1, UPT, UR12, 0x1, UPT ;  /* 0x000000010c00788c */ /* 0x004fe4000bf25270 */
[----:B------:R-:W-:Y:S01]  /*1aa0*/  UISETP.NE.AND UP0, UPT, UR10, 0x1, UPT ;  /* 0x000000010a00788c */ /* 0x000fe2000bf05270 */
[----:B------:R-:W-:-:S02]  /*1ab0*/  UMOV UR6, UR7 ;  /* 0x0000000700067c82 */ /* 0x000fc40008000000 */
[----:B------:R-:W-:Y:S01]  /*1ac0*/  UMOV UR4, UR5 ;  /* 0x0000000500047c82 */ /* 0x000fe20008000000 */
[----:B------:R-:W-:Y:S02]  /*1ad0*/  USHF.R.U32.HI UR9, URZ, UR9, UR6 ;  /* 0x00000009ff097299 */ /* 0x000fe40008011606 */
[----:B---3--:R-:W-:Y:S02]  /*1ae0*/  USHF.R.U32.HI UR4, URZ, UR13, UR4 ;  /* 0x0000000dff047299 */ /* 0x008fe40008011604 */
[----:B------:R-:W-:Y:S02]  /*1af0*/  USEL UR5, UR26, UR9, !UP1 ;  /* 0x000000091a057287 */ /* 0x000fe4000c800000 */
[----:B------:R-:W-:-:S04]  /*1b00*/  USEL UR4, UR25, UR4, !UP0 ;  /* 0x0000000419047287 */ /* 0x000fc8000c000000 */
[----:B------:R-:W-:Y:S02]  /*1b10*/  UIADD3 UR6, UPT, UPT, UR5, -UR4, URZ ;  /* 0x8000000405067290 */ /* 0x000fe4000fffe0ff */
[----:B------:R-:W-:Y:S02]  /*1b20*/  UIADD3 UR4, UPT, UPT, -UR5, UR4, URZ ;  /* 0x0000000405047290 */ /* 0x000fe4000fffe1ff */
[----:B------:R-:W-:Y:S02]  /*1b30*/  UIMAD UR25, UR6, UR10, UR25 ;  /* 0x0000000a061972a4 */ /* 0x000fe4000f8e0219 */
[----:B------:R-:W-:-:S12]  /*1b40*/  UIMAD UR26, UR4, UR12, UR26 ;  /* 0x0000000c041a72a4 */ /* 0x000fd8000f8e021a */
.L_x_19:
[----:B------:R-:W-:-:S09]  /*1b50*/  UISETP.EQ.U32.AND UP0, UPT, UR28, 0x1, UPT ;  /* 0x000000011c00788c */ /* 0x000fd2000bf02070 */
[----:B------:R-:W-:Y:S05]  /*1b60*/  BRA.U !UP0, `(.L_x_20) ;  /* 0x00000001080c7547 */ /* 0x000fea000b800000 */
[----:B------:R-:W-:Y:S01]  /*1b70*/  UCGABAR_WAIT ;  /* 0x0000000000007dc7 */ /* 0x000fe20008000000 */
[----:B------:R-:W-:Y:S01]  /*1b80*/  CCTL.IVALL ;  /* 0x00000000ff00798f */ /* 0x000fe20002000000 */
[----:B------:R-:W-:Y:S05]  /*1b90*/  BRA `(.L_x_21) ;  /* 0x0000000000047947 */ /* 0x000fea0003800000 */
.L_x_20:
[----:B------:R-:W-:Y:S06]  /*1ba0*/  BAR.SYNC.DEFER_BLOCKING 0x0 ;  /* 0x0000000000007b1d */ /* 0x000fec0000010000 */
.L_x_21:
[----:B------:R-:W-:Y:S05]  /*1bb0*/  BRA.U UP5, `(.L_x_22) ;  /* 0x00000019055c7547 */ /* 0x000fea000b800000 */
[----:B------:R-:W1:Y:S01]  /*1bc0*/  LDCU UR6, c[0x0][0x38c] ;  /* 0x00007180ff0677ac */ /* 0x000e620008000800 */
[----:B------:R-:W-:Y:S01]  /*1bd0*/  PLOP3.LUT P2, PT, PT, PT, UP3, 0x80, 0x8 ;  /* 0x000000000008781c */ /* 0x000fe20003f4f038 */
[----:B------:R-:W-:Y:S01]  /*1be0*/  IMAD.MOV.U32 R12, RZ, RZ, 0x1 ;  /* 0x00000001ff0c7424 */ /* 0x000fe200078e00ff */
[----:B------:R-:W-:Y:S02]  /*1bf0*/  ISETP.NE.AND P3, PT, R5, RZ, P4 ;  /* 0x000000ff0500720c */ /* 0x000fe40002765270 */
[----:B------:R-:W-:Y:S02]  /*1c00*/  CS2R R10, SRZ ;  /* 0x00000000000a7805 */ /* 0x000fe4000001ff00 */
[----:B------:R-:W-:Y:S01]  /*1c10*/  PLOP3.LUT P2, PT, P2, PT, PT, 0x8, 0x80 ;  /* 0x000000000080781c */ /* 0x000fe2000174e170 */
[----:B------:R-:W-:Y:S01]  /*1c20*/  IMAD.MOV.U32 R9, RZ, RZ, RZ ;  /* 0x000000ffff097224 */ /* 0x000fe200078e00ff */
[----:B------:R-:W2:Y:S01]  /*1c30*/  LDCU UR62, c[0x0][0x370] ;  /* 0x00006e00ff3e77ac */ /* 0x000ea20008000800 */
[----:B------:R-:W-:Y:S01]  /*1c40*/  IMAD.MOV.U32 R8, RZ, RZ, 0x1 ;  /* 0x00000001ff087424 */ /* 0x000fe200078e00ff */
[----:B------:R-:W-:Y:S01]  /*1c50*/  ULEA UR67, UR66, UR67, 0x1 ;  /* 0x0000004342437291 */ /* 0x000fe2000f8e08ff */
[----:B------:R-:W3:Y:S01]  /*1c60*/  LDCU.64 UR44, c[0x0][0x348] ;  /* 0x00006900ff2c77ac */ /* 0x000ee20008000a00 */
[----:B------:R-:W-:-:S02]  /*1c70*/  ULEA UR66, UR66, UR53, 0x2 ;  /* 0x0000003542427291 */ /* 0x000fc4000f8e10ff */
[----:B-1----:R-:W-:Y:S02]  /*1c80*/  UIADD3 UR5, UPT, UPT, UR6, 0xff, URZ ;  /* 0x000000ff06057890 */ /* 0x002fe4000fffe0ff */
[----:B------:R-:W-:Y:S02]  /*1c90*/  UIADD3 UR69, UPT, UPT, UR6, 0x1fe, URZ ;  /* 0x000001fe06457890 */ /* 0x000fe4000fffe0ff */
[----:B------:R-:W-:Y:S01]  /*1ca0*/  USHF.R.S32.HI UR4, URZ, 0x1f, UR5 ;  /* 0x0000001fff047899 */ /* 0x000fe20008011405 */
[----:B------:R-:W1:Y:S03]  /*1cb0*/  LDCU UR61, c[0x0][0x374] ;  /* 0x00006e80ff3d77ac */ /* 0x000e660008000800 */
[----:B------:R-:W-:Y:S01]  /*1cc0*/  ULEA.HI UR4, UR4, UR5, URZ, 0x8 ;  /* 0x0000000504047291 */ /* 0x000fe2000f8f40ff */
[----:B------:R-:W-:-:S03]  /*1cd0*/  UMOV UR15, URZ ;  /* 0x000000ff000f7c82 */ /* 0x000fc60008000000 */
[----:B------:R-:W-:Y:S02]  /*1ce0*/  USHF.R.S32.HI UR64, URZ, 0x8, UR4 ;  /* 0x00000008ff407899 */ /* 0x000fe40008011404 */
[----:B------:R-:W-:Y:S02]  /*1cf0*/  UIADD3 UR4, UPT, UPT, UR6, -0x1, URZ ;  /* 0xffffffff06047890 */ /* 0x000fe4000fffe0ff */
[----:B------:R-:W-:Y:S02]  /*1d00*/  UISETP.LT.U32.AND UP0, UPT, UR64, 0x8, UPT ;  /* 0x000000084000788c */ /* 0x000fe4000bf01070 */
[----:B------:R-:W-:Y:S02]  /*1d10*/  UISETP.GE.U32.AND UP1, UPT, UR4, -0x1ff, UPT ;  /* 0xfffffe010400788c */ /* 0x000fe4000bf26070 */
[----:B------:R-:W-:Y:S02]  /*1d20*/  USEL UR63, UR64, 0x8, UP0 ;  /* 0x00000008403f7887 */ /* 0x000fe40008000000 */
[----:B------:R-:W-:-:S02]  /*1d30*/  UISETP.NE.AND UP0, UPT, UR22, URZ, UPT ;  /* 0x000000ff1600728c */ /* 0x000fc4000bf05270 */
[----:B------:R-:W-:Y:S02]  /*1d40*/  UIADD3 UR4, UPT, UPT, UR63, -0x1, URZ ;  /* 0xffffffff3f047890 */ /* 0x000fe4000fffe0ff */
[----:B------:R-:W-:Y:S02]  /*1d50*/  USEL UR51, UR51, 0x2, UP0 ;  /* 0x0000000233337887 */ /* 0x000fe40008000000 */
[----:B------:R-:W-:Y:S02]  /*1d60*/  UIADD3 UR68, UPT, UPT, UR64, -UR63, URZ ;  /* 0x8000003f40447290 */ /* 0x000fe4000fffe0ff */
[----:B------:R-:W-:-:S04]  /*1d70*/  @UP1 UIADD3 UR4, UPT, UPT, UR63, URZ, URZ ;  /* 0x000000ff3f041290 */ /* 0x000fc8000fffe0ff */
[----:B------:R-:W-:Y:S02]  /*1d80*/  UIADD3 UR57, UPT, UPT, UR4, 0x1, URZ ;  /* 0x0000000104397890 */ /* 0x000fe4000fffe0ff */
[----:B-123--:R-:W-:-:S12]  /*1d90*/  UIADD3 UR65, UPT, UPT, -UR4, URZ, URZ ;  /* 0x000000ff04417290 */ /* 0x00efd8000fffe1ff */
.L_x_46:
[----:B------:R-:W-:Y:S01]  /*1da0*/  UISETP.NE.AND UP0, UPT, UR60, URZ, UPT ;  /* 0x000000ff3c00728c */ /* 0x000fe2000bf05270 */
[----:B-1----:R-:W1:Y:S08]  /*1db0*/  S2UR UR60, SR_CgaCtaId ;  /* 0x00000000003c79c3 */ /* 0x002e700000008800 */
[----:B---3--:R-:W-:Y:S05]  /*1dc0*/  BRA.U UP0, `(.L_x_23) ;  /* 0x0000000100347547 */ /* 0x008fea000b800000 */
[----:B------:R-:W2:Y:S01]  /*1dd0*/  S2R R0, SR_CgaCtaId ;  /* 0x0000000000007919 */ /* 0x000ea20000008800 */
[----:B------:R-:W-:Y:S02]  /*1de0*/  MOV R3, 0x400 ;  /* 0x0000040000037802 */ /* 0x000fe40000000f00 */
[----:B------:R-:W-:Y:S02]  /*1df0*/  SHF.L.U32 R2, R8, 0x1f, RZ ;  /* 0x0000001f08027819 */ /* 0x000fe400000006ff */
[----:B--2---:R-:W-:-:S05]  /*1e00*/  LEA R0, R0, R3, 0x18 ;  /* 0x0000000300007211 */ /* 0x004fca00078ec0ff */
[----:B------:R-:W-:-:S04]  /*1e10*/  IMAD R3, R9, 0x8, R0 ;  /* 0x0000000809037824 */ /* 0x000fc800078e0200 */
[----:B------:R-:W2:Y:S02]  /*1e20*/  SYNCS.PHASECHK.TRANS64.TRYWAIT P0, [R3+URZ+0x110], R2 ;  /* 0x00011002030075a7 */ /* 0x000ea400080011ff */
[----:B--2---:R-:W-:Y:S05]  /*1e30*/  @!P0 BRA `(.L_x_24) ;  /* 0x0000007400bc8947 */ /* 0x004fea0003800000 */
.L_x_141:
[----:B------:R-:W-:Y:S01]  /*1e40*/  VIADD R9, R9, 0x1 ;  /* 0x0000000109097836 */ /* 0x000fe20000000000 */
[----:B------:R2:W-:Y:S04]  /*1e50*/  SYNCS.ARRIVE.TRANS64.A1T0 RZ, [R3+URZ+0x100], RZ ;  /* 0x000100ff03ff79a7 */ /* 0x0005e800081000ff */
[----:B------:R-:W-:-:S04]  /*1e60*/  ISETP.NE.AND P0, PT, R9, 0x2, PT ;  /* 0x000000020900780c */ /* 0x000fc80003f05270 */
[----:B------:R-:W-:Y:S02]  /*1e70*/  SEL R9, R9, RZ, P0 ;  /* 0x000000ff09097207 */ /* 0x000fe40000000000 */
[----:B--2---:R-:W-:-:S04]  /*1e80*/  SEL R3, RZ, 0x1, P0 ;  /* 0x00000001ff037807 */ /* 0x004fc80000000000 */
[----:B------:R-:W-:Y:S02]  /*1e90*/  LOP3.LUT R8, R8, R3, RZ, 0x3c, !PT ;  /* 0x0000000308087212 */ /* 0x000fe400078e3cff */
.L_x_23:
[----:B------:R-:W-:Y:S01]  /*1ea0*/  UMOV UR6, 0x400 ;  /* 0x0000040000067882 */ /* 0x000fe20000000000 */
[----:B------:R-:W-:Y:S01]  /*1eb0*/  SHF.L.U32 R0, R12, 0x1f, RZ ;  /* 0x0000001f0c007819 */ /* 0x000fe200000006ff */
[----:B-1----:R-:W-:Y:S02]  /*1ec0*/  ULEA UR6, UR60, UR6, 0x18 ;  /* 0x000000063c067291 */ /* 0x002fe4000f8ec0ff */
[----:B------:R-:W-:Y:S02]  /*1ed0*/  UISETP.GE.U32.AND UP0, UPT, UR69, 0x1ff, UPT ;  /* 0x000001ff4500788c */ /* 0x000fe4000bf06070 */
[----:B------:R-:W-:Y:S02]  /*1ee0*/  ULEA UR4, UR15, UR6, 0x3 ;  /* 0x000000060f047291 */ /* 0x000fe4000f8e18ff */
[----:B------:R-:W-:Y:S02]  /*1ef0*/  ULEA UR27, UR25, UR67, 0x2 ;  /* 0x00000043191b7291 */ /* 0x000fe4000f8e10ff */
[----:B------:R-:W-:-:S02]  /*1f00*/  ULEA.HI UR12, UR25, UR25, URZ, 0x1 ;  /* 0x00000019190c7291 */ /* 0x000fc4000f8f08ff */
[----:B------:R-:W-:Y:S02]  /*1f10*/  USHF.L.U32 UR27, UR27, 0x4, URZ ;  /* 0x000000041b1b7899 */ /* 0x000fe400080006ff */
[----:B------:R-:W-:Y:S01]  /*1f20*/  USHF.R.S32.HI UR12, URZ, 0x1, UR12 ;  /* 0x00000001ff0c7899 */ /* 0x000fe2000801140c */
[----:B------:R1:W2:Y:S01]  /*1f30*/  SYNCS.PHASECHK.TRANS64.TRYWAIT P1, [UR4+0x40], R0 ;  /* 0x00004000ff0075a7 */ /* 0x0002a20008021104 */
[----:B------:R-:W-:Y:S01]  /*1f40*/  ULEA.HI UR4, UR26, UR26, URZ, 0x1 ;  /* 0x0000001a1a047291 */ /* 0x000fe2000f8f08ff */
[----:B------:R-:W-:-:S03]  /*1f50*/  UMOV UR14, URZ ;  /* 0x000000ff000e7c82 */ /* 0x000fc60008000000 */
[----:B------:R-:W-:Y:S02]  /*1f60*/  USHF.L.U32 UR35, UR4, 0x7, URZ ;  /* 0x0000000704237899 */ /* 0x000fe400080006ff */
[----:B------:R-:W-:Y:S02]  /*1f70*/  ULOP3.LUT UR20, UR4, 0xfffffffe, URZ, 0xc0, !UPT ;  /* 0xfffffffe04147892 */ /* 0x000fe4000f8ec0ff */
[----:B------:R-:W-:Y:S02]  /*1f80*/  ULOP3.LUT UR35, UR35, 0xffffff00, URZ, 0xc0, !UPT ;  /* 0xffffff0023237892 */ /* 0x000fe4000f8ec0ff */
[----:B------:R-:W-:Y:S02]  /*1f90*/  ULOP3.LUT UR20, UR20, 0x1, UR70, 0xf8, !UPT ;  /* 0x0000000114147892 */ /* 0x000fe4000f8ef846 */
[----:B------:R-:W-:Y:S01]  /*1fa0*/  ULEA UR35, UR66, UR35, 0x5 ;  /* 0x0000002342237291 */ /* 0x000fe2000f8e28ff */
[----:B------:R-:W-:Y:S11]  /*1fb0*/  BRA.U !UP0, `(.L_x_25) ;  /* 0x0000000508347547 */ /* 0x000ff6000b800000 */
[----:B------:R-:W-:Y:S01]  /*1fc0*/  UMOV UR29, UR65 ;  /* 0x00000041001d7c82 */ /* 0x000fe20008000000 */
[----:B------:R-:W-:Y:S01]  /*1fd0*/  UMOV UR4, UR15 ;  /* 0x0000000f00047c82 */ /* 0x000fe20008000000 */
[----:B------:R-:W-:Y:S01]  /*1fe0*/  UMOV UR34, URZ ;  /* 0x000000ff00227c82 */ /* 0x000fe20008000000 */
[----:B------:R-:W-:Y:S01]  /*1ff0*/  UMOV UR19, UR53 ;  /* 0x0000003500137c82 */ /* 0x000fe20008000000 */
[----:B------:R-:W-:-:S05]  /*2000*/  UMOV UR11, UR56 ;  /* 0x00000038000b7c82 */ /* 0x000fca0008000000 */
.L_x_33:
[----:B------:R-:W-:Y:S01]  /*2010*/  ULEA UR5, UR4, UR6, 0x3 ;  /* 0x0000000604057291 */ /* 0x000fe2000f8e18ff */
[----:B--2---:R-:W-:Y:S01]  /*2020*/  @P4 MOV R2, 0xc000 ;  /* 0x0000c00000024802 */ /* 0x004fe20000000f00 */
[----:B--23--:R-:W-:Y:S10]  /*2030*/  @P1 BRA `(.L_x_26) ;  /* 0x00000000000c1947 */ /* 0x00cff40003800000 */
[----:B------:R-:W-:-:S04]  /*2040*/  SHF.L.U32 R3, R12, 0x1f, RZ ;  /* 0x0000001f0c037819 */ /* 0x000fc800000006ff */
[----:B------:R-:W2:Y:S02]  /*2050*/  SYNCS.PHASECHK.TRANS64.TRYWAIT P0, [UR5+0x40], R3 ;  /* 0x00004003ff0075a7 */ /* 0x000ea40008001105 */
[----:B--2---:R-:W-:Y:S05]  /*2060*/  @!P0 BRA `(.L_x_27) ;  /* 0x0000007400448947 */ /* 0x004fea0003800000 */
.L_x_26:
[----:B------:R2:W-:Y:S01]  /*2070*/  @P4 SYNCS.ARRIVE.TRANS64 RZ, [UR5], R2 ;  /* 0x00000002ffff49a7 */ /* 0x0005e20008000005 */
[----:B------:R-:W-:Y:S02]  /*2080*/  ULOP3.LUT UR7, UR51, 0x2, URZ, 0xfc, !UPT ;  /* 0x0000000233077892 */ /* 0x000fe4000f8efcff */
[----:B------:R-:W-:Y:S02]  /*2090*/  UIADD3 UR29, UPT, UPT, UR29, 0x1, URZ ;  /* 0x000000011d1d7890 */ /* 0x000fe4000fffe0ff */
[----:B------:R-:W-:Y:S02]  /*20a0*/  UISETP.NE.AND UP0, UPT, UR7, 0x2, UPT ;  /* 0x000000020700788c */ /* 0x000fe4000bf05270 */
[----:B------:R-:W-:-:S07]  /*20b0*/  UISETP.NE.AND UP4, UPT, UR29, 0x1, UPT ;  /* 0x000000011d00788c */ /* 0x000fce000bf85270 */
[----:B------:R-:W-:Y:S05]  /*20c0*/  BRA.U UP0, `(.L_x_28) ;  /* 0x0000000100047547 */ /* 0x000fea000b800000 */
[----:B------:R-:W-:Y:S05]  /*20d0*/  BPT.TRAP 0x1 ;  /* 0x000000040000795c */ /* 0x000fea0000300000 */
.L_x_28:
[----:B------:R-:W-:Y:S04]  /*20e0*/  BSSY.RECONVERGENT B0, `(.L_x_29) ;  /* 0x0000003000007945 */ /* 0x000fe80003800200 */
[----:B------:R-:W-:Y:S05]  /*20f0*/  @!P3 BRA `(.L_x_30) ;  /* 0x000000000004b947 */ /* 0x000fea0003800000 */
[----:B------:R-:W-:Y:S05]  /*2100*/  BPT.TRAP 0x1 ;  /* 0x000000040000795c */ /* 0x000fea0000300000 */
.L_x_30:
[----:B------:R-:W-:Y:S05]  /*2110*/  BSYNC.RECONVERGENT B0 ;  /* 0x0000000000007941 */ /* 0x000fea0003800200 */
.L_x_29:
[----:B------:R-:W-:Y:S01]  /*2120*/  UIADD3 UR7, UPT, UPT, UR4, 0x1, URZ ;  /* 0x0000000104077890 */ /* 0x000fe2000fffe0ff */
[----:B------:R-:W-:Y:S01]  /*2130*/  BSSY.RECONVERGENT B0, `(.L_x_31) ;  /* 0x000002f000007945 */ /* 0x000fe20003800200 */
[----:B------:R-:W-:Y:S02]  /*2140*/  ELECT P0, URZ, PT ;  /* 0x0000000000ff782f */ /* 0x000fe40003800000 */
[----:B------:R-:W-:-:S04]  /*2150*/  UISETP.NE.AND UP0, UPT, UR7, 0x8, UPT ;  /* 0x000000080700788c */ /* 0x000fc8000bf05270 */
[----:B------:R-:W-:Y:S02]  /*2160*/  USEL UR8, URZ, 0x1, UP0 ;  /* 0x00000001ff087887 */ /* 0x000fe40008000000 */
[----:B------:R-:W-:-:S04]  /*2170*/  USEL UR15, UR7, URZ, UP0 ;  /* 0x000000ff070f7287 */ /* 0x000fc80008000000 */
[----:B------:R-:W-:Y:S01]  /*2180*/  ULEA UR7, UR15, UR6, 0x3 ;  /* 0x000000060f077291 */ /* 0x000fe2000f8e18ff */
[----:B------:R-:W-:-:S04]  /*2190*/  LOP3.LUT R12, R12, UR8, RZ, 0x3c, !PT ;  /* 0x000000080c0c7c12 */ /* 0x000fc8000f8e3cff */
[----:B-1----:R-:W-:-:S04]  /*21a0*/  SHF.L.U32 R0, R12, 0x1f, RZ ;  /* 0x0000001f0c007819 */ /* 0x002fc800000006ff */
[----:B------:R1:W3:Y:S01]  /*21b0*/  SYNCS.PHASECHK.TRANS64.TRYWAIT P1, [UR7+0x40], R0 ;  /* 0x00004000ff0075a7 */ /* 0x0002e20008021107 */
[----:B------:R-:W-:Y:S05]  /*21c0*/  @!P0 BRA `(.L_x_32) ;  /* 0x0000000000948947 */ /* 0x000fea0003800000 */
[----:B------:R-:W-:Y:S02]  /*21d0*/  USHF.L.U32 UR7, UR4, 0xb, URZ ;  /* 0x0000000b04077899 */ /* 0x000fe400080006ff */
[----:B------:R-:W-:Y:S02]  /*21e0*/  ULEA UR32, UR4, UR49, 0xe ;  /* 0x0000003104207291 */ /* 0x000fe4000f8e70ff */
[----:B------:R-:W-:Y:S02]  /*21f0*/  UIADD3 UR42, UP3, UPT, UR44, 0x80, URZ ;  /* 0x000000802c2a7890 */ /* 0x000fe4000ff7e0ff */
[----:B------:R-:W-:Y:S02]  /*2200*/  ULEA UR24, UR4, UR48, 0xc ;  /* 0x0000003004187291 */ /* 0x000fe4000f8e60ff */
[----:B------:R-:W-:Y:S02]  /*2210*/  UIADD3 UR38, UP2, UPT, UR44, 0x180, URZ ;  /* 0x000001802c267890 */ /* 0x000fe4000ff5e0ff */
[----:B------:R-:W-:-:S02]  /*2220*/  UIADD3 UR30, UP1, UPT, UR44, 0x280, URZ ;  /* 0x000002802c1e7890 */ /* 0x000fc4000ff3e0ff */
[----:B------:R-:W-:Y:S02]  /*2230*/  ULOP3.LUT UR16, UR52, UR7, URZ, 0xfc, !UPT ;  /* 0x0000000734107292 */ /* 0x000fe4000f8efcff */
[----:B------:R-:W-:Y:S02]  /*2240*/  UIADD3 UR22, UP0, UPT, UR44, 0x380, URZ ;  /* 0x000003802c167890 */ /* 0x000fe4000ff1e0ff */
[----:B------:R-:W-:Y:S02]  /*2250*/  ULOP3.LUT UR8, UR7, UR50, URZ, 0xfc, !UPT ;  /* 0x0000003207087292 */ /* 0x000fe4000f8efcff */
[----:B------:R-:W-:Y:S02]  /*2260*/  ULOP3.LUT UR33, UR5, 0xfefffff8, URZ, 0xc0, !UPT ;  /* 0xfefffff805217892 */ /* 0x000fe4000f8ec0ff */
[----:B------:R-:W-:Y:S02]  /*2270*/  UIADD3.X UR43, UPT, UPT, URZ, UR45, URZ, UP3, !UPT ;  /* 0x0000002dff2b7290 */ /* 0x000fe40009ffe4ff */
[----:B------:R-:W-:-:S02]  /*2280*/  UIADD3 UR32, UPT, UPT, UR6, 0x6400, UR32 ;  /* 0x0000640006207890 */ /* 0x000fc4000fffe020 */
[----:B------:R-:W-:Y:S02]  /*2290*/  UPRMT UR7, URZ, 0x5410, UR41 ;  /* 0x00005410ff077896 */ /* 0x000fe40008000029 */
[----:B------:R-:W-:Y:S02]  /*22a0*/  UIADD3.X UR39, UPT, UPT, URZ, UR45, URZ, UP2, !UPT ;  /* 0x0000002dff277290 */ /* 0x000fe400097fe4ff */
[----:B------:R-:W-:Y:S02]  /*22b0*/  UIADD3 UR24, UPT, UPT, UR6, 0x26400, UR24 ;  /* 0x0002640006187890 */ /* 0x000fe4000fffe018 */
[----:B------:R-:W-:Y:S02]  /*22c0*/  UPRMT UR37, URZ, 0x5410, UR47 ;  /* 0x00005410ff257896 */ /* 0x000fe4000800002f */
[----:B------:R-:W-:Y:S02]  /*22d0*/  UIADD3.X UR31, UPT, UPT, URZ, UR45, URZ, UP1, !UPT ;  /* 0x0000002dff1f7290 */ /* 0x000fe40008ffe4ff */
[----:B------:R-:W-:-:S02]  /*22e0*/  UIADD3 UR16, UPT, UPT, UR6, 0x2e400, UR16 ;  /* 0x0002e40006107890 */ /* 0x000fc4000fffe010 */
[----:B------:R-:W-:Y:S02]  /*22f0*/  UIADD3.X UR23, UPT, UPT, URZ, UR45, URZ, UP0, !UPT ;  /* 0x0000002dff177290 */ /* 0x000fe400087fe4ff */
[----:B------:R-:W-:Y:S02]  /*2300*/  UPRMT UR14, URZ, 0x5410, UR46 ;  /* 0x00005410ff0e7896 */ /* 0x000fe4000800002e */
[----:B------:R-:W-:Y:S01]  /*2310*/  UIADD3 UR8, UPT, UPT, UR6, 0x32400, UR8 ;  /* 0x0003240006087890 */ /* 0x000fe2000fffe008 */
[----:B------:R-:W-:Y:S01]  /*2320*/  UMOV UR54, 0x0 ;  /* 0x0000000000367882 */ /* 0x000fe20000000000 */
[----:B------:R-:W-:Y:S01]  /*2330*/  UMOV UR55, 0x10000000 ;  /* 0x1000000000377882 */ /* 0x000fe20000000000 */
[----:B------:R-:W-:Y:S01]  /*2340*/  UMOV UR26, UR34 ;  /* 0x00000022001a7c82 */ /* 0x000fe20008000000 */
[----:B------:R-:W-:Y:S01]  /*2350*/  UMOV UR28, UR36 ;  /* 0x00000024001c7c82 */ /* 0x000fe20008000000 */
[----:B------:R-:W-:Y:S01]  /*2360*/  UMOV UR18, URZ ;  /* 0x000000ff00127c82 */ /* 0x000fe20008000000 */
[----:B------:R-:W-:Y:S01]  /*2370*/  UMOV UR25, UR33 ;  /* 0x0000002100197c82 */ /* 0x000fe20008000000 */
[----:B------:R-:W-:Y:S01]  /*2380*/  UMOV UR21, UR36 ;  /* 0x0000002400157c82 */ /* 0x000fe20008000000 */
[----:B------:R-:W-:Y:S01]  /*2390*/  UMOV UR17, UR33 ;  /* 0x0000002100117c82 */ /* 0x000fe20008000000 */
[----:B------:R4:W-:Y:S01]  /*23a0*/  UTMALDG.3D.MULTICAST.2CTA [UR32], [UR42], UR7, desc[UR54] ;  /* 0x000036202a0073b4 */ /* 0x0009e20008211807 */
[----:B------:R-:W-:Y:S01]  /*23b0*/  UMOV UR13, UR36 ;  /* 0x00000024000d7c82 */ /* 0x000fe20008000000 */
[----:B------:R-:W-:Y:S01]  /*23c0*/  UMOV UR9, UR33 ;  /* 0x0000002100097c82 */ /* 0x000fe20008000000 */
[----:B------:R-:W-:Y:S01]  /*23d0*/  UMOV UR10, UR18 ;  /* 0x00000012000a7c82 */ /* 0x000fe20008000000 */
[----:B------:R4:W-:Y:S01]  /*23e0*/  UTMALDG.3D.MULTICAST.2CTA [UR24], [UR38], UR37, desc[UR54] ;  /* 0x00003618260073b4 */ /* 0x0009e20008211825 */
[----:B------:R4:W-:Y:S01]  /*23f0*/  UTMALDG.4D.MULTICAST.2CTA [UR16], [UR30], UR7, desc[UR54] ;  /* 0x000036101e0073b4 */ /* 0x0009e20008219807 */
[----:B------:R4:W-:Y:S02]  /*2400*/  UTMALDG.4D.MULTICAST.2CTA [UR8], [UR22], UR14, desc[UR54] ;  /* 0x00003608160073b4 */ /* 0x0009e4000821980e */
[----:B----4-:R-:W-:Y:S01]  /*2410*/  NOP ;  /* 0x0000000000007918 */ /* 0x010fe20000000000 */
.L_x_32:
[----:B------:R-:W-:Y:S05]  /*2420*/  BSYNC.RECONVERGENT B0 ;  /* 0x0000000000007941 */ /* 0x000fea0003800200 */
.L_x_31:
[----:B------:R-:W-:Y:S02]  /*2430*/  UIADD3 UR34, UPT, UPT, UR34, 0x100, URZ ;  /* 0x0000010022227890 */ /* 0x000fe4000fffe0ff */
[----:B------:R-:W-:Y:S02]  /*2440*/  UIADD3 UR11, UPT, UPT, UR11, 0x4, URZ ;  /* 0x000000040b0b7890 */ /* 0x000fe4000fffe0ff */
[----:B------:R-:W-:Y:S01]  /*2450*/  UIADD3 UR19, UPT, UPT, UR19, 0x4, URZ ;  /* 0x0000000413137890 */ /* 0x000fe2000fffe0ff */
[----:B------:R-:W-:Y:S01]  /*2460*/  UMOV UR4, UR15 ;  /* 0x0000000f00047c82 */ /* 0x000fe20008000000 */
[----:B------:R-:W-:Y:S01]  /*2470*/  UMOV UR14, UR57 ;  /* 0x00000039000e7c82 */ /* 0x000fe20008000000 */
[----:B------:R-:W-:Y:S09]  /*2480*/  BRA.U UP4, `(.L_x_33) ;  /* 0xfffffff904e07547 */ /* 0x000ff2000b83ffff */
.L_x_25:
[----:B------:R-:W-:Y:S01]  /*2490*/  ULEA UR4, UR15, UR6, 0x3 ;  /* 0x000000060f047291 */ /* 0x000fe2000f8e18ff */
[----:B-1----:R-:W-:Y:S01]  /*24a0*/  SHF.L.U32 R0, R12, 0x1f, RZ ;  /* 0x0000001f0c007819 */ /* 0x002fe200000006ff */
[----:B------:R-:W-:Y:S01]  /*24b0*/  @!P2 SYNCS.ARRIVE.TRANS64.A1T0 RZ, [UR6+0xb8], RZ ;  /* 0x0000b8ffffffa9a7 */ /* 0x000fe20008100006 */
[----:B------:R-:W-:-:S06]  /*24c0*/  UISETP.GT.AND UP0, UPT, UR64, UR63, UPT ;  /* 0x0000003f4000728c */ /* 0x000fcc000bf04270 */
[----:B--23--:R1:W2:Y:S03]  /*24d0*/  SYNCS.PHASECHK.TRANS64.TRYWAIT P1, [UR4+0x40], R0 ;  /* 0x00004000ff0075a7 */ /* 0x00c2a60008021104 */
[----:B------:R-:W-:Y:S05]  /*24e0*/  BRA.U !UP0, `(.L_x_34) ;  /* 0x0000000508287547 */ /* 0x000fea000b800000 */
[----:B------:R-:W-:Y:S01]  /*24f0*/  UIADD3 UR29, UPT, UPT, UR68, UR14, URZ ;  /* 0x0000000e441d7290 */ /* 0x000fe2000fffe0ff */
[----:B------:R-:W-:-:S11]  /*2500*/  UMOV UR5, UR15 ;  /* 0x0000000f00057c82 */ /* 0x000fd60008000000 */
.L_x_42:
[----:B------:R-:W-:Y:S01]  /*2510*/  ULEA UR7, UR5, UR6, 0x3 ;  /* 0x0000000605077291 */ /* 0x000fe2000f8e18ff */
[----:B--2---:R-:W-:Y:S01]  /*2520*/  @P4 MOV R2, 0xc000 ;  /* 0x0000c00000024802 */ /* 0x004fe20000000f00 */
[----:B--23--:R-:W-:Y:S10]  /*2530*/  @P1 BRA `(.L_x_35) ;  /* 0x00000000000c1947 */ /* 0x00cff40003800000 */
[----:B------:R-:W-:-:S04]  /*2540*/  SHF.L.U32 R3, R12, 0x1f, RZ ;  /* 0x0000001f0c037819 */ /* 0x000fc800000006ff */
[----:B------:R-:W2:Y:S02]  /*2550*/  SYNCS.PHASECHK.TRANS64.TRYWAIT P0, [UR7+0x40], R3 ;  /* 0x00004003ff0075a7 */ /* 0x000ea40008001107 */
[----:B--2---:R-:W-:Y:S05]  /*2560*/  @!P0 BRA `(.L_x_36) ;  /* 0x00000070001c8947 */ /* 0x004fea0003800000 */
.L_x_35:
[----:B------:R2:W-:Y:S01]  /*2570*/  @P4 SYNCS.ARRIVE.TRANS64 RZ, [UR7], R2 ;  /* 0x00000002ffff49a7 */ /* 0x0005e20008000007 */
[----:B------:R-:W-:-:S04]  /*2580*/  ULOP3.LUT UR4, UR51, 0x2, URZ, 0xfc, !UPT ;  /* 0x0000000233047892 */ /* 0x000fc8000f8efcff */
[----:B------:R-:W-:-:S09]  /*2590*/  UISETP.NE.AND UP0, UPT, UR4, 0x2, UPT ;  /* 0x000000020400788c */ /* 0x000fd2000bf05270 */
[----:B------:R-:W-:Y:S05]  /*25a0*/  BRA.U UP0, `(.L_x_37) ;  /* 0x0000000100047547 */ /* 0x000fea000b800000 */
[----:B------:R-:W-:Y:S05]  /*25b0*/  BPT.TRAP 0x1 ;  /* 0x000000040000795c */ /* 0x000fea0000300000 */
.L_x_37:
[----:B------:R-:W-:Y:S04]  /*25c0*/  BSSY.RECONVERGENT B0, `(.L_x_38) ;  /* 0x0000003000007945 */ /* 0x000fe80003800200 */
[----:B------:R-:W-:Y:S05]  /*25d0*/  @!P3 BRA `(.L_x_39) ;  /* 0x000000000004b947 */ /* 0x000fea0003800000 */
[----:B------:R-:W-:Y:S05]  /*25e0*/  BPT.TRAP 0x1 ;  /* 0x000000040000795c */ /* 0x000fea0000300000 */
.L_x_39:
[----:B------:R-:W-:Y:S05]  /*25f0*/  BSYNC.RECONVERGENT B0 ;  /* 0x0000000000007941 */ /* 0x000fea0003800200 */
.L_x_38:
        /* <DEDUP_REMOVED lines=16> */
[----:B------:R-:W-:-:S02]  /*2700*/  ULOP3.LUT UR16, UR52, UR4, URZ, 0xfc, !UPT ;  /* 0x0000000434107292 */ /* 0x000fc4000f8efcff */
[----:B------:R-:W-:Y:S02]  /*2710*/  ULOP3.LUT UR17, UR4, UR50, URZ, 0xfc, !UPT ;  /* 0x0000003204117292 */ /* 0x000fe4000f8efcff */
[----:B------:R-:W-:Y:S02]  /*2720*/  USHF.L.U32 UR34, UR14, 0x8, URZ ;  /* 0x000000080e227899 */ /* 0x000fe400080006ff */
[----:B------:R-:W-:Y:S02]  /*2730*/  ULOP3.LUT UR33, UR7, 0xfefffff8, URZ, 0xc0, !UPT ;  /* 0xfefffff807217892 */ /* 0x000fe4000f8ec0ff */
[----:B------:R-:W-:Y:S02]  /*2740*/  UIADD3.X UR23, UPT, UPT, URZ, UR45, URZ, UP3, !UPT ;  /* 0x0000002dff177290 */ /* 0x000fe40009ffe4ff */
[----:B------:R-:W-:Y:S02]  /*2750*/  UIADD3 UR32, UPT, UPT, UR6, 0x6400, UR32 ;  /* 0x0000640006207890 */ /* 0x000fe4000fffe020 */
[----:B------:R-:W-:-:S02]  /*2760*/  UPRMT UR4, URZ, 0x5410, UR41 ;  /* 0x00005410ff047896 */ /* 0x000fc40008000029 */
[----:B------:R-:W-:Y:S02]  /*2770*/  UIADD3.X UR9, UPT, UPT, URZ, UR45, URZ, UP2, !UPT ;  /* 0x0000002dff097290 */ /* 0x000fe400097fe4ff */
[----:B------:R-:W-:Y:S02]  /*2780*/  UIADD3 UR24, UPT, UPT, UR6, 0x26400, UR24 ;  /* 0x0002640006187890 */ /* 0x000fe4000fffe018 */
[----:B------:R-:W-:Y:S02]  /*2790*/  UPRMT UR10, URZ, 0x5410, UR47 ;  /* 0x00005410ff0a7896 */ /* 0x000fe4000800002f */
[----:B------:R-:W-:Y:S02]  /*27a0*/  USHF.L.U32 UR11, UR14, 0x2, URZ ;  /* 0x000000020e0b7899 */ /* 0x000fe400080006ff */
[----:B------:R-:W-:Y:S01]  /*27b0*/  UIADD3 UR30, UP1, UPT, UR44, 0x280, URZ ;  /* 0x000002802c1e7890 */ /* 0x000fe2000ff3e0ff */
[----:B------:R-:W-:Y:S01]  /*27c0*/  UMOV UR42, 0x0 ;  /* 0x00000000002a7882 */ /* 0x000fe20000000000 */
[----:B------:R-:W-:Y:S01]  /*27d0*/  UMOV UR43, 0x10000000 ;  /* 0x10000000002b7882 */ /* 0x000fe20000000000 */
[----:B------:R-:W-:Y:S01]  /*27e0*/  UIADD3 UR38, UP0, UPT, UR44, 0x380, URZ ;  /* 0x000003802c267890 */ /* 0x000fe2000ff1e0ff */
[----:B------:R4:W-:Y:S01]  /*27f0*/  UTMALDG.3D.MULTICAST.2CTA [UR32], [UR22], UR4, desc[UR42] ;  /* 0x00002a20160073b4 */ /* 0x0009e20008211804 */
[----:B------:R-:W-:Y:S01]  /*2800*/  UMOV UR28, UR36 ;  /* 0x00000024001c7c82 */ /* 0x000fe20008000000 */
[----:B------:R-:W-:Y:S01]  /*2810*/  UMOV UR25, UR33 ;  /* 0x0000002100197c82 */ /* 0x000fe20008000000 */
[----:B------:R-:W-:Y:S01]  /*2820*/  UMOV UR26, UR34 ;  /* 0x00000022001a7c82 */ /* 0x000fe20008000000 */
[----:B------:R-:W-:-:S02]  /*2830*/  UIADD3.X UR31, UPT, UPT, URZ, UR45, URZ, UP1, !UPT ;  /* 0x0000002dff1f7290 */ /* 0x000fc40008ffe4ff */
[----:B------:R-:W-:Y:S02]  /*2840*/  ULOP3.LUT UR19, UR11, UR53, URZ, 0xfc, !UPT ;  /* 0x000000350b137292 */ /* 0x000fe4000f8efcff */
[----:B------:R-:W-:Y:S01]  /*2850*/  UIADD3 UR16, UPT, UPT, UR6, 0x2e400, UR16 ;  /* 0x0002e40006107890 */ /* 0x000fe2000fffe010 */
[----:B------:R2:W-:Y:S01]  /*2860*/  UTMALDG.3D.MULTICAST.2CTA [UR24], [UR8], UR10, desc[UR42] ;  /* 0x00002a18080073b4 */ /* 0x0005e2000821180a */
[----:B------:R-:W-:Y:S02]  /*2870*/  UIADD3 UR11, UPT, UPT, UR56, UR11, URZ ;  /* 0x0000000b380b7290 */ /* 0x000fe4000fffe0ff */
[----:B------:R-:W-:Y:S01]  /*2880*/  UIADD3.X UR39, UPT, UPT, URZ, UR45, URZ, UP0, !UPT ;  /* 0x0000002dff277290 */ /* 0x000fe200087fe4ff */
[----:B------:R-:W-:Y:S01]  /*2890*/  UMOV UR18, URZ ;  /* 0x000000ff00127c82 */ /* 0x000fe20008000000 */
[----:B------:R-:W-:Y:S01]  /*28a0*/  UMOV UR21, UR36 ;  /* 0x0000002400157c82 */ /* 0x000fe20008000000 */
[----:B------:R-:W-:Y:S01]  /*28b0*/  UMOV UR13, UR36 ;  /* 0x00000024000d7c82 */ /* 0x000fe20008000000 */
[----:B----4-:R-:W-:-:S02]  /*28c0*/  UPRMT UR22, URZ, 0x5410, UR46 ;  /* 0x00005410ff167896 */ /* 0x010fc4000800002e */
[----:B--2---:R-:W-:Y:S01]  /*28d0*/  UIADD3 UR8, UPT, UPT, UR6, 0x32400, UR17 ;  /* 0x0003240006087890 */ /* 0x004fe2000fffe011 */
[----:B------:R-:W-:Y:S02]  /*28e0*/  UMOV UR9, UR33 ;  /* 0x0000002100097c82 */ /* 0x000fe40008000000 */
[----:B------:R-:W-:Y:S01]  /*28f0*/  UMOV UR17, UR33 ;  /* 0x0000002100117c82 */ /* 0x000fe20008000000 */
[----:B------:R-:W-:Y:S01]  /*2900*/  UMOV UR10, UR18 ;  /* 0x00000012000a7c82 */ /* 0x000fe20008000000 */
[----:B------:R4:W-:Y:S04]  /*2910*/  UTMALDG.4D.MULTICAST.2CTA [UR16], [UR30], UR4, desc[UR42] ;  /* 0x00002a101e0073b4 */ /* 0x0009e80008219804 */
[----:B------:R4:W-:Y:S02]  /*2920*/  UTMALDG.4D.MULTICAST.2CTA [UR8], [UR38], UR22, desc[UR42] ;  /* 0x00002a08260073b4 */ /* 0x0009e40008219816 */
[----:B----4-:R-:W-:Y:S01]  /*2930*/  NOP ;  /* 0x0000000000007918 */ /* 0x010fe20000000000 */
.L_x_41:
[----:B------:R-:W-:Y:S05]  /*2940*/  BSYNC.RECONVERGENT B0 ;  /* 0x0000000000007941 */ /* 0x000fea0003800200 */
.L_x_40:
[----:B------:R-:W-:Y:S01]  /*2950*/  UIADD3 UR14, UPT, UPT, UR14, 0x1, URZ ;  /* 0x000000010e0e7890 */ /* 0x000fe2000fffe0ff */
[----:B------:R-:W-:-:S03]  /*2960*/  UMOV UR5, UR15 ;  /* 0x0000000f00057c82 */ /* 0x000fc60008000000 */
[----:B------:R-:W-:-:S09]  /*2970*/  UISETP.NE.AND UP0, UPT, UR14, UR29, UPT ;  /* 0x0000001d0e00728c */ /* 0x000fd2000bf05270 */
[----:B------:R-:W-:Y:S05]  /*2980*/  BRA.U UP0, `(.L_x_42) ;  /* 0xfffffff900e07547 */ /* 0x000fea000b83ffff */
.L_x_34:
[C---:B------:R-:W-:Y:S01]  /*2990*/  LEA R3, R11.reuse, UR6, 0x3 ;  /* 0x000000060b037c11 */ /* 0x040fe2000f8e18ff */
[----:B------:R-:W-:Y:S01]  /*29a0*/  NOP ;  /* 0x0000000000007918 */ /* 0x000fe20000000000 */
[----:B-1----:R-:W-:Y:S02]  /*29b0*/  SHF.L.U32 R0, R10, 0x1f, RZ ;  /* 0x0000001f0a007819 */ /* 0x002fe400000006ff */
[----:B------:R-:W-:Y:S02]  /*29c0*/  LEA R5, R11, UR6, 0x4 ;  /* 0x000000060b057c11 */ /* 0x000fe4000f8e20ff */
[----:B------:R-:W1:Y:S02]  /*29d0*/  SYNCS.PHASECHK.TRANS64.TRYWAIT P0, [R3+URZ+0xc0], R0 ;  /* 0x0000c000030075a7 */ /* 0x000e6400080011ff */
[----:B-1----:R-:W-:Y:S05]  /*29e0*/  @!P0 BRA `(.L_x_43) ;  /* 0x0000006c00148947 */ /* 0x002fea0003800000 */
.L_x_144:
[----:B------:R-:W4:Y:S01]  /*29f0*/  LDS.128 R4, [R5+0x130] ;  /* 0x0001300005047984 */ /* 0x000f220000000c00 */
[----:B------:R-:W-:Y:S01]  /*2a00*/  UISETP.GE.AND UP0, UPT, UR40, 0x1, UPT ;  /* 0x000000012800788c */ /* 0x000fe2000bf06270 */
[----:B------:R-:W-:Y:S01]  /*2a10*/  @!PT LDS RZ, [RZ] ;  /* 0x00000000fffff984 */ /* 0x000fe20000000800 */
[----:B------:R-:W-:Y:S01]  /*2a20*/  @!PT LDS RZ, [RZ] ;  /* 0x00000000fffff984 */ /* 0x000fe20000000800 */
[----:B------:R-:W-:Y:S01]  /*2a30*/  @!PT LDS RZ, [RZ] ;  /* 0x00000000fffff984 */ /* 0x000fe20000000800 */
[----:B------:R-:W-:Y:S01]  /*2a40*/  @!PT LDS RZ, [RZ] ;  /* 0x00000000fffff984 */ /* 0x000fe20000000800 */
[----:B------:R1:W-:Y:S06]  /*2a50*/  MEMBAR.ALL.CTA ;  /* 0x0000000000007992 */ /* 0x0003ec0000008000 */
[----:B-1----:R-:W1:Y:S01]  /*2a60*/  FENCE.VIEW.ASYNC.S ;  /* 0x00000000000073c6 */ /* 0x002e620000000000 */
[----:B----4-:R-:W-:-:S13]  /*2a70*/  LOP3.LUT P0, RZ, R6, 0x1, RZ, 0xc0, !PT ;  /* 0x0000000106ff7812 */ /* 0x010fda000780c0ff */
[----:B-1----:R-:W-:Y:S01]  /*2a80*/  VOTEU.ANY UP1, P0 ;  /* 0x0000000000ff7886 */ /* 0x002fe20000020100 */
[----:B------:R-:W-:-:S13]  /*2a90*/  PLOP3.LUT P0, PT, PT, PT, UP1, 0x80, 0x8 ;  /* 0x000000000008781c */ /* 0x000fda0003f0f018 */
[----:B------:R-:W-:Y:S02]  /*2aa0*/  @P0 LOP3.LUT R0, R5, 0xffff, RZ, 0xc0, !PT ;  /* 0x0000ffff05000812 */ /* 0x000fe400078ec0ff */
[----:B--2---:R-:W-:Y:S02]  /*2ab0*/  @P0 MOV R2, R4 ;  /* 0x0000000400020202 */ /* 0x004fe40000000f00 */
[----:B------:R-:W-:Y:S01]  /*2ac0*/  @P0 R2UR UR5, R0 ;  /* 0x00000000000502ca */ /* 0x000fe200000e0000 */
[----:B------:R-:W-:Y:S01]  /*2ad0*/  VIADD R0, R3, 0xd0 ;  /* 0x000000d003007836 */ /* 0x000fe20000000000 */
[----:B------:R-:W-:Y:S02]  /*2ae0*/  @P0 SHF.R.U32.HI R4, RZ, 0x10, R5 ;  /* 0x00000010ff040819 */ /* 0x000fe40000011605 */
[----:B------:R-:W-:Y:S02]  /*2af0*/  @P0 R2UR UR7, R2 ;  /* 0x00000000020702ca */ /* 0x000fe400000e0000 */
[----:B------:R-:W-:-:S02]  /*2b00*/  PRMT R0, RZ, 0x654, R0 ;  /* 0x00000654ff007816 */ /* 0x000fc40000000000 */
[----:B------:R-:W-:Y:S02]  /*2b10*/  @P0 R2UR UR4, R4 ;  /* 0x00000000040402ca */ /* 0x000fe400000e0000 */
[----:B------:R1:W-:Y:S03]  /*2b20*/  SYNCS.ARRIVE.TRANS64.RED.A1T0 RZ, [R0+URZ], RZ ;  /* 0x000000ff00ff79a7 */ /* 0x0003e600081004ff */
[----:B------:R-:W-:-:S04]  /*2b30*/  @UP1 UMOV UR58, UR5 ;  /* 0x00000005003a1c82 */ /* 0x000fc80008000000 */
[----:B------:R-:W-:-:S04]  /*2b40*/  @UP1 UMOV UR59, UR7 ;  /* 0x00000007003b1c82 */ /* 0x000fc80008000000 */
[----:B------:R-:W-:Y:S01]  /*2b50*/  @UP1 UMOV UR36, UR4 ;  /* 0x0000000400241c82 */ /* 0x000fe20008000000 */
[----:B------:R-:W-:Y:S05]  /*2b60*/  BRA.U !UP0, `(.L_x_44) ;  /* 0x0000000108d47547 */ /* 0x000fea000b800000 */
[----:B------:R-:W2:Y:S01]  /*2b70*/  LDCU.128 UR16, c[0x0][0xf10] ;  /* 0x0001e200ff1077ac */ /* 0x000ea20008000c00 */
[----:B------:R-:W4:Y:S01]  /*2b80*/  LDCU UR22, c[0x0][0xf20] ;  /* 0x0001e400ff1677ac */ /* 0x000f220008000800 */
[----:B------:R-:W3:Y:S01]  /*2b90*/  LDCU UR14, c[0x0][0xf0c] ;  /* 0x0001e180ff0e77ac */ /* 0x000ee20008000800 */
[----:B------:R-:W1:Y:S01]  /*2ba0*/  LDCU.64 UR8, c[0x0][0xf28] ;  /* 0x0001e500ff0877ac */ /* 0x000e620008000a00 */
[----:B------:R-:W-:Y:S02]  /*2bb0*/  UISETP.NE.AND UP3, UPT, UR40, 0x1, UPT ;  /* 0x000000012800788c */ /* 0x000fe4000bf65270 */
[----:B--2---:R-:W-:Y:S02]  /*2bc0*/  UIMAD.WIDE.U32 UR10, UR61, UR19, URZ ;  /* 0x000000133d0a72a5 */ /* 0x004fe4000f8e00ff */
[----:B------:R-:W-:Y:S02]  /*2bd0*/  UIMAD.WIDE.U32 UR4, UR62, UR16, URZ ;  /* 0x000000103e0472a5 */ /* 0x000fe4000f8e00ff */
[----:B------:R-:W-:-:S02]  /*2be0*/  UISETP.NE.AND UP0, UPT, UR18, 0x1, UPT ;  /* 0x000000011200788c */ /* 0x000fc4000bf05270 */
[----:B------:R-:W-:Y:S01]  /*2bf0*/  UIMAD.WIDE.U32 UR20, UR58, UR19, URZ ;  /* 0x000000133a1472a5 */ /* 0x000fe2000f8e00ff */
[----:B------:R-:W-:Y:S02]  /*2c00*/  UMOV UR10, UR11 ;  /* 0x0000000b000a7c82 */ /* 0x000fe40008000000 */
[----:B------:R-:W-:Y:S01]  /*2c10*/  UMOV UR4, UR5 ;  /* 0x0000000500047c82 */ /* 0x000fe20008000000 */
[----:B----4-:R-:W-:Y:S02]  /*2c20*/  USHF.R.U32.HI UR10, URZ, UR22, UR10 ;  /* 0x00000016ff0a7299 */ /* 0x010fe4000801160a */
[----:B---3--:R-:W-:Y:S02]  /*2c30*/  UISETP.NE.AND UP2, UPT, UR14, 0x1, UPT ;  /* 0x000000010e00788c */ /* 0x008fe4000bf45270 */
[----:B------:R-:W-:Y:S02]  /*2c40*/  USHF.R.U32.HI UR4, URZ, UR17, UR4 ;  /* 0x00000011ff047299 */ /* 0x000fe40008011604 */
[----:B------:R-:W-:-:S02]  /*2c50*/  USEL UR5, UR61, UR10, !UP0 ;  /* 0x0000000a3d057287 */ /* 0x000fc4000c000000 */
[----:B------:R-:W-:Y:S02]  /*2c60*/  USEL UR7, UR62, UR4, !UP2 ;  /* 0x000000043e077287 */ /* 0x000fe4000d000000 */
[----:B-1----:R-:W-:Y:S01]  /*2c70*/  UIMAD.WIDE.U32 UR10, UR5, UR8, URZ ;  /* 0x00000008050a72a5 */ /* 0x002fe2000f8e00ff */
[----:B------:R-:W-:Y:S01]  /*2c80*/  UMOV UR4, UR21 ;  /* 0x0000001500047c82 */ /* 0x000fe20008000000 */
[----:B------:R-:W-:Y:S02]  /*2c90*/  UIMAD.WIDE.U32 UR12, UR59, UR16, URZ ;  /* 0x000000103b0c72a5 */ /* 0x000fe4000f8e00ff */
[----:B------:R-:W-:-:S03]  /*2ca0*/  UIMAD.WIDE.U32 UR20, UR7, UR8, URZ ;  /* 0x00000008071472a5 */ /* 0x000fc6000f8e00ff */
[----:B------:R-:W-:Y:S01]  /*2cb0*/  UMOV UR10, UR11 ;  /* 0x0000000b000a7c82 */ /* 0x000fe20008000000 */
[----:B------:R-:W-:Y:S02]  /*2cc0*/  USHF.R.U32.HI UR4, URZ, UR22, UR4 ;  /* 0x00000016ff047299 */ /* 0x000fe40008011604 */
[----:B------:R-:W-:Y:S01]  /*2cd0*/  @UP3 USHF.R.U32.HI UR5, URZ, UR9, UR10 ;  /* 0x00000009ff053299 */ /* 0x000fe2000801160a */
[----:B------:R-:W-:Y:S01]  /*2ce0*/  UMOV UR12, UR13 ;  /* 0x0000000d000c7c82 */ /* 0x000fe20008000000 */
[----:B------:R-:W-:Y:S01]  /*2cf0*/  UMOV UR20, UR21 ;  /* 0x0000001500147c82 */ /* 0x000fe20008000000 */
[----:B------:R-:W-:Y:S02]  /*2d00*/  USHF.R.U32.HI UR17, URZ, UR17, UR12 ;  /* 0x00000011ff117299 */ /* 0x000fe4000801160c */
[----:B------:R-:W-:Y:S02]  /*2d10*/  USEL UR4, UR58, UR4, !UP0 ;  /* 0x000000043a047287 */ /* 0x000fe4000c000000 */
[----:B------:R-:W-:-:S02]  /*2d20*/  @UP3 USHF.R.U32.HI UR7, URZ, UR9, UR20 ;  /* 0x00000009ff073299 */ /* 0x000fc40008011614 */
[----:B------:R-:W-:Y:S02]  /*2d30*/  UIMAD UR10, UR40, UR5, URZ ;  /* 0x00000005280a72a4 */ /* 0x000fe4000f8e02ff */
[----:B------:R-:W-:Y:S02]  /*2d40*/  USEL UR5, UR59, UR17, !UP2 ;  /* 0x000000113b057287 */ /* 0x000fe4000d000000 */
[----:B------:R-:W-:Y:S02]  /*2d50*/  UIMAD UR12, UR40, UR7, URZ ;  /* 0x00000007280c72a4 */ /* 0x000fe4000f8e02ff */
[----:B------:R-:W-:Y:S02]  /*2d60*/  UISETP.GE.AND UP0, UPT, UR4, UR10, UPT ;  /* 0x0000000a0400728c */ /* 0x000fe4000bf06270 */
[----:B------:R-:W-:Y:S02]  /*2d70*/  UIMAD.WIDE.U32 UR10, UR4, UR8, URZ ;  /* 0x00000008040a72a5 */ /* 0x000fe4000f8e00ff */
[----:B------:R-:W-:-:S02]  /*2d80*/  UISETP.GE.OR UP0, UPT, UR5, UR12, UP0 ;  /* 0x0000000c0500728c */ /* 0x000fc40008706670 */
        /* <DEDUP_REMOVED lines=19> */
.L_x_44:
[----:B------:R-:W2:Y:S02]  /*2ec0*/  LDCU UR4, c[0x0][0xf30] ;  /* 0x0001e600ff0477ac */ /* 0x000ea40008000800 */
[----:B--2---:R-:W-:-:S09]  /*2ed0*/  UISETP.NE.AND UP0, UPT, UR4, 0x1, UPT ;  /* 0x000000010400788c */ /* 0x004fd2000bf05270 */
[----:B------:R-:W-:Y:S05]  /*2ee0*/  BRA.U UP0, `(.L_x_45) ;  /* 0x0000000100447547 */ /* 0x000fea000b800000 */
[----:B------:R-:W2:Y:S01]  /*2ef0*/  LDCU.128 UR16, c[0x0][0xf10] ;  /* 0x0001e200ff1077ac */ /* 0x000ea20008000c00 */
[----:B------:R-:W4:Y:S01]  /*2f00*/  LDCU UR10, c[0x0][0xf0c] ;  /* 0x0001e180ff0a77ac */ /* 0x000f220008000800 */
[----:B------:R-:W1:Y:S01]  /*2f10*/  LDCU UR7, c[0x0][0xf20] ;  /* 0x0001e400ff0777ac */ /* 0x000e620008000800 */
[----:B--2---:R-:W-:Y:S02]  /*2f20*/  UIMAD.WIDE.U32 UR8, UR59, UR16, URZ ;  /* 0x000000103b0872a5 */ /* 0x004fe4000f8e00ff */
[----:B------:R-:W-:Y:S02]  /*2f30*/  UIMAD.WIDE.U32 UR4, UR58, UR19, URZ ;  /* 0x000000133a0472a5 */ /* 0x000fe4000f8e00ff */
[----:B----4-:R-:W-:Y:S02]  /*2f40*/  UISETP.NE.AND UP2, UPT, UR10, 0x1, UPT ;  /* 0x000000010a00788c */ /* 0x010fe4000bf45270 */
[----:B------:R-:W-:Y:S01]  /*2f50*/  UISETP.NE.AND UP0, UPT, UR18, 0x1, UPT ;  /* 0x000000011200788c */ /* 0x000fe2000bf05270 */
[----:B------:R-:W-:-:S02]  /*2f60*/  UMOV UR8, UR9 ;  /* 0x0000000900087c82 */ /* 0x000fc40008000000 */
[----:B------:R-:W-:Y:S01]  /*2f70*/  UMOV UR4, UR5 ;  /* 0x0000000500047c82 */ /* 0x000fe20008000000 */
[----:B------:R-:W-:Y:S02]  /*2f80*/  USHF.R.U32.HI UR17, URZ, UR17, UR8 ;  /* 0x00000011ff117299 */ /* 0x000fe40008011608 */
[----:B-1----:R-:W-:Y:S02]  /*2f90*/  USHF.R.U32.HI UR4, URZ, UR7, UR4 ;  /* 0x00000007ff047299 */ /* 0x002fe40008011604 */
[----:B------:R-:W-:Y:S02]  /*2fa0*/  USEL UR5, UR59, UR17, !UP2 ;  /* 0x000000113b057287 */ /* 0x000fe4000d000000 */
[----:B------:R-:W-:-:S04]  /*2fb0*/  USEL UR4, UR58, UR4, !UP0 ;  /* 0x000000043a047287 */ /* 0x000fc8000c000000 */
[----:B------:R-:W-:Y:S02]  /*2fc0*/  UIADD3 UR7, UPT, UPT, UR5, -UR4, URZ ;  /* 0x8000000405077290 */ /* 0x000fe4000fffe0ff */
[----:B------:R-:W-:Y:S02]  /*2fd0*/  UIADD3 UR4, UPT, UPT, -UR5, UR4, URZ ;  /* 0x0000000405047290 */ /* 0x000fe4000fffe1ff */
[----:B------:R-:W-:Y:S02]  /*2fe0*/  UIMAD UR58, UR7, UR18, UR58 ;  /* 0x00000012073a72a4 */ /* 0x000fe4000f8e023a */
[----:B------:R-:W-:-:S12]  /*2ff0*/  UIMAD UR59, UR4, UR10, UR59 ;  /* 0x0000000a043b72a4 */ /* 0x000fd8000f8e023b */
.L_x_45:
[----:B------:R-:W-:Y:S01]  /*3000*/  VIADD R11, R11, 0x1 ;  /* 0x000000010b0b7836 */ /* 0x000fe20000000000 */
[----:B------:R-:W-:Y:S02]  /*3010*/  R2UR UR5, R91 ;  /* 0x000000005b0572ca */ /* 0x000fe400000e0000 */
[----:B------:R-:W-:Y:S02]  /*3020*/  R2UR UR4, R90 ;  /* 0x000000005a0472ca */ /* 0x000fe400000e0000 */
[C---:B------:R-:W-:Y:S02]  /*3030*/  ISETP.NE.AND P0, PT, R11.reuse, 0x2, PT ;  /* 0x000000020b00780c */ /* 0x040fe40003f05270 */
[----:B------:R-:W-:Y:S02]  /*3040*/  PLOP3.LUT P2, PT, PT, PT, PT, 0x80, 0x8 ;  /* 0x000000000008781c */ /* 0x000fe40003f4f070 */
[----:B------:R-:W-:Y:S02]  /*3050*/  SEL R3, RZ, 0x1, P0 ;  /* 0x00000001ff037807 */ /* 0x000fe40000000000 */
[----:B------:R-:W-:-:S02]  /*3060*/  SEL R11, R11, RZ, P0 ;  /* 0x000000ff0b0b7207 */ /* 0x000fc40000000000 */
[----:B------:R-:W-:Y:S01]  /*3070*/  LOP3.LUT R10, R10, R3, RZ, 0x3c, !PT ;  /* 0x000000030a0a7212 */ /* 0x000fe200078e3cff */
[----:B------:R-:W-:Y:S02]  /*3080*/  UIADD3 UR26, UPT, UPT, UR59, UR5, URZ ;  /* 0x000000053b1a7290 */ /* 0x000fe4000fffe0ff */
[----:B------:R-:W-:Y:S01]  /*3090*/  UIADD3 UR25, UPT, UPT, UR58, UR4, URZ ;  /* 0x000000043a197290 */ /* 0x000fe2000fffe0ff */
[----:B------:R-:W-:Y:S11]  /*30a0*/  BRA.U UP1, `(.L_x_46) ;  /* 0xffffffed013c7547 */ /* 0x000ff6000b83ffff */
[----:B------:R-:W-:Y:S01]  /*30b0*/  UIADD3 UR7, UPT, UPT, UR6, 0x40, URZ ;  /* 0x0000004006077890 */ /* 0x000fe2000fffe0ff */
[----:B------:R-:W-:-:S03]  /*30c0*/  SHF.L.U32 R3, R12, 0x1f, RZ ;  /* 0x0000001f0c037819 */ /* 0x000fc600000006ff */
[----:B------:R-:W-:-:S09]  /*30d0*/  ULEA UR4, UR15, UR7, 0x3 ;  /* 0x000000070f047291 */ /* 0x000fd2000f8e18ff */
[----:B------:R-:W2:Y:S02]  /*30e0*/  SYNCS.PHASECHK.TRANS64.TRYWAIT P0, [UR4], R3 ;  /* 0x00000003ff0075a7 */ /* 0x000ea40008001104 */
[----:B--2---:R-:W-:Y:S05]  /*30f0*/  @!P0 BRA `(.L_x_47) ;  /* 0x0000006400648947 */ /* 0x004fea0003800000 */
.L_x_146:
[----:B------:R-:W-:-:S04]  /*3100*/  UIADD3 UR4, UPT, UPT, UR15, 0x1, URZ ;  /* 0x000000010f047890 */ /* 0x000fc8000fffe0ff */
[----:B------:R-:W-:-:S04]  /*3110*/  UISETP.NE.AND UP0, UPT, UR4, 0x8, UPT ;  /* 0x000000080400788c */ /* 0x000fc8000bf05270 */
[----:B------:R-:W-:Y:S02]  /*3120*/  USEL UR6, URZ, 0x1, UP0 ;  /* 0x00000001ff067887 */ /* 0x000fe40008000000 */
[----:B------:R-:W-:-:S04]  /*3130*/  USEL UR4, UR4, URZ, UP0 ;  /* 0x000000ff04047287 */ /* 0x000fc80008000000 */
[----:B------:R-:W-:Y:S01]  /*3140*/  ULEA UR5, UR4, UR7, 0x3 ;  /* 0x0000000704057291 */ /* 0x000fe2000f8e18ff */
[----:B------:R-:W-:-:S04]  /*3150*/  LOP3.LUT R2, R12, UR6, RZ, 0x3c, !PT ;  /* 0x000000060c027c12 */ /* 0x000fc8000f8e3cff */
[----:B-1----:R-:W-:-:S04]  /*3160*/  SHF.L.U32 R3, R2, 0x1f, RZ ;  /* 0x0000001f02037819 */ /* 0x002fc800000006ff */
[----:B------:R-:W1:Y:S02]  /*3170*/  SYNCS.PHASECHK.TRANS64.TRYWAIT P0, [UR5], R3 ;  /* 0x00000003ff0075a7 */ /* 0x000e640008001105 */
[----:B-1----:R-:W-:Y:S05]  /*3180*/  @!P0 BRA `(.L_x_48) ;  /* 0x0000006400588947 */ /* 0x002fea0003800000 */
.L_x_148:
        /* <DEDUP_REMOVED lines=9> */
.L_x_150:
        /* <DEDUP_REMOVED lines=9> */
.L_x_152:
        /* <DEDUP_REMOVED lines=9> */
.L_x_154:
        /* <DEDUP_REMOVED lines=9> */
.L_x_156:
        /* <DEDUP_REMOVED lines=9> */
.L_x_158:
[----:B------:R-:W-:-:S04]  /*3460*/  UIADD3 UR4, UPT, UPT, UR4, 0x1, URZ ;  /* 0x0000000104047890 */ /* 0x000fc8000fffe0ff */
[----:B------:R-:W-:-:S04]  /*3470*/  UISETP.NE.AND UP0, UPT, UR4, 0x8, UPT ;  /* 0x000000080400788c */ /* 0x000fc8000bf05270 */
[----:B------:R-:W-:Y:S02]  /*3480*/  USEL UR5, URZ, 0x1, UP0 ;  /* 0x00000001ff057887 */ /* 0x000fe40008000000 */
[----:B------:R-:W-:-:S04]  /*3490*/  USEL UR4, UR4, URZ, UP0 ;  /* 0x000000ff04047287 */ /* 0x000fc80008000000 */
[----:B------:R-:W-:Y:S01]  /*34a0*/  ULEA UR4, UR4, UR7, 0x3 ;  /* 0x0000000704047291 */ /* 0x000fe2000f8e18ff */
[----:B-1----:R-:W-:-:S04]  /*34b0*/  LOP3.LUT R3, R2, UR5, RZ, 0x3c, !PT ;  /* 0x0000000502037c12 */ /* 0x002fc8000f8e3cff */
[----:B------:R-:W-:Y:S01]  /*34c0*/  SHF.L.U32 R3, R3, 0x1f, RZ ;  /* 0x0000001f03037819 */ /* 0x000fe200000006ff */
[----:B------:R-:W-:-:S07]  /*34d0*/  IMAD.U32 R0, RZ, RZ, UR4 ;  /* 0x00000004ff007e24 */ /* 0x000fce000f8e00ff */
.L_x_54:
[----:B-1----:R1:W2:Y:S02]  /*34e0*/  SYNCS.PHASECHK.TRANS64.TRYWAIT P0, [R0+URZ], R3 ;  /* 0x00000003000075a7 */ /* 0x0022a400080011ff */
[----:B--2---:R-:W-:Y:S05]  /*34f0*/  @!P0 NANOSLEEP.SYNCS 0x989680 ;  /* 0x009896800000895d */ /* 0x004fea0003900000 */
[----:B------:R-:W2:Y:S02]  /*3500*/  @!P0 SYNCS.PHASECHK.TRANS64 P0, [R0+URZ], R3 ;  /* 0x00000003000085a7 */ /* 0x000ea400080010ff */
[----:B--2---:R-:W-:Y:S05]  /*3510*/  @P0 EXIT ;  /* 0x000000000000094d */ /* 0x004fea0003800000 */
[----:B------:R-:W-:Y:S05]  /*3520*/  BRA `(.L_x_54) ;  /* 0xfffffffc00ec7947 */ /* 0x000fea000383ffff */
.L_x_22:
[----:B------:R-:W-:-:S04]  /*3530*/  UISETP.NE.AND UP0, UPT, UR60, URZ, UPT ;  /* 0x000000ff3c00728c */ /* 0x000fc8000bf05270 */
[----:B------:R-:W-:-:S09]  /*3540*/  UISETP.NE.OR UP0, UPT, UR22, 0x1, UP0 ;  /* 0x000000011600788c */ /* 0x000fd20008705670 */
[----:B------:R-:W-:Y:S05]  /*3550*/  BRA.U UP0, `(.L_x_55) ;  /* 0x00000005004c7547 */ /* 0x000fea000b800000 */
[----:B------:R-:W-:Y:S01]  /*3560*/  HFMA2 R3, -RZ, RZ, 0, 0 ;  /* 0x00000000ff037431 */ /* 0x000fe200000001ff */
[----:B------:R-:W-:Y:S01]  /*3570*/  ISETP.GE.U32.AND P2, PT, R5, 0x10, PT ;  /* 0x000000100500780c */ /* 0x000fe20003f46070 */
[----:B------:R-:W-:Y:S01]  /*3580*/  IMAD.MOV.U32 R12, RZ, RZ, 0x1 ;  /* 0x00000001ff0c7424 */ /* 0x000fe200078e00ff */
[----:B------:R-:W-:Y:S01]  /*3590*/  CS2R R6, SRZ ;  /* 0x0000000000067805 */ /* 0x000fe2000001ff00 */
[----:B------:R-:W-:Y:S01]  /*35a0*/  IMAD.MOV.U32 R4, RZ, RZ, RZ ;  /* 0x000000ffff047224 */ /* 0x000fe200078e00ff */
[----:B------:R-:W-:Y:S01]  /*35b0*/  UMOV UR6, 0x400 ;  /* 0x0000040000067882 */ /* 0x000fe20000000000 */
[----:B------:R-:W-:Y:S01]  /*35c0*/  UMOV UR5, URZ ;  /* 0x000000ff00057c82 */ /* 0x000fe20008000000 */
[----:B------:R-:W-:-:S12]  /*35d0*/  ULEA UR6, UR60, UR6, 0x18 ;  /* 0x000000063c067291 */ /* 0x000fd8000f8ec0ff */
.L_x_59:
[----:B------:R-:W-:Y:S02]  /*35e0*/  LEA R0, R3, UR6, 0x3 ;  /* 0x0000000603007c11 */ /* 0x000fe4000f8e18ff */
[----:B------:R-:W-:-:S03]  /*35f0*/  SHF.L.U32 R9, R4, 0x1f, RZ ;  /* 0x0000001f04097819 */ /* 0x000fc600000006ff */
[----:B------:R-:W-:Y:S01]  /*3600*/  VIADD R8, R0, 0x110 ;  /* 0x0000011000087836 */ /* 0x000fe20000000000 */
[----:B------:R-:W1:Y:S02]  /*3610*/  SYNCS.PHASECHK.TRANS64.TRYWAIT P0, [R0+URZ+0x100], R9 ;  /* 0x00010009000075a7 */ /* 0x000e6400080011ff */
[----:B-1----:R-:W-:Y:S05]  /*3620*/  @!P0 BRA `(.L_x_56) ;  /* 0x0000006000c08947 */ /* 0x002fea0003800000 */
.L_x_159:
[----:B------:R-:W-:Y:S01]  /*3630*/  ULEA UR4, UR5, UR6, 0x3 ;  /* 0x0000000605047291 */ /* 0x000fe2000f8e18ff */
[----:B------:R-:W-:Y:S01]  /*3640*/  PRMT R8, RZ, 0x654, R8 ;  /* 0x00000654ff087816 */ /* 0x000fe20000000008 */
[----:B-1----:R-:W-:Y:S01]  /*3650*/  @!P2 IMAD.MOV.U32 R9, RZ, RZ, 0x10 ;  /* 0x00000010ff09a424 */ /* 0x002fe200078e00ff */
[----:B------:R-:W-:Y:S01]  /*3660*/  SHF.L.U32 R11, R12, 0x1f, RZ ;  /* 0x0000001f0c0b7819 */ /* 0x000fe200000006ff */
[----:B------:R-:W-:Y:S01]  /*3670*/  UIADD3 UR7, UPT, UPT, UR4, 0xc0, URZ ;  /* 0x000000c004077890 */ /* 0x000fe2000fffe0ff */
[----:B------:R1:W-:Y:S05]  /*3680*/  SYNCS.ARRIVE.TRANS64.RED.A1T0 RZ, [R8+URZ], RZ ;  /* 0x000000ff08ff79a7 */ /* 0x0003ea00081004ff */
[----:B------:R-:W-:Y:S01]  /*3690*/  IMAD.U32 R0, RZ, RZ, UR7 ;  /* 0x00000007ff007e24 */ /* 0x000fe2000f8e00ff */
[----:B------:R-:W2:Y:S04]  /*36a0*/  SYNCS.PHASECHK.TRANS64.TRYWAIT P0, [UR4+0xd0], R11 ;  /* 0x0000d00bff0075a7 */ /* 0x000ea80008001104 */
[----:B------:R-:W-:Y:S01]  /*36b0*/  PRMT R13, R5, 0x654, R0 ;  /* 0x00000654050d7816 */ /* 0x000fe20000000000 */
[----:B-12---:R-:W-:Y:S06]  /*36c0*/  @!P0 BRA `(.L_x_57) ;  /* 0x0000006000ac8947 */ /* 0x006fec0003800000 */
.L_x_161:
[----:B------:R-:W-:Y:S01]  /*36d0*/  ULEA UR8, UR5, UR6, 0x4 ;  /* 0x0000000605087291 */ /* 0x000fe2000f8e20ff */
[----:B------:R-:W-:Y:S01]  /*36e0*/  SEL R2, R13, R2, !P2 ;  /* 0x000000020d027207 */ /* 0x000fe20005000000 */
[----:B------:R-:W-:Y:S01]  /*36f0*/  UIADD3 UR9, UPT, UPT, UR4, 0xc0, URZ ;  /* 0x000000c004097890 */ /* 0x000fe2000fffe0ff */
[----:B-1----:R-:W-:Y:S01]  /*3700*/  LEA R0, R7, UR6, 0x3 ;  /* 0x0000000607007c11 */ /* 0x002fe2000f8e18ff */
[----:B------:R-:W-:Y:S01]  /*3710*/  UIADD3 UR8, UPT, UPT, UR8, 0x130, URZ ;  /* 0x0000013008087890 */ /* 0x000fe2000fffe0ff */
[----:B------:R1:W-:Y:S01]  /*3720*/  @!P2 SYNCS.ARRIVE.TRANS64.RED RZ, [R2+URZ], R9 ;  /* 0x0000000902ffa9a7 */ /* 0x0003e200080004ff */
[----:B------:R-:W-:Y:S01]  /*3730*/  UIADD3 UR4, UPT, UPT, UR5, 0x1, URZ ;  /* 0x0000000105047890 */ /* 0x000fe2000fffe0ff */
[----:B------:R-:W-:-:S03]  /*3740*/  VIADD R3, R3, 0x1 ;  /* 0x0000000103037836 */ /* 0x000fc60000000000 */
[----:B------:R-:W-:Y:S02]  /*3750*/  UISETP.NE.AND UP0, UPT, UR4, 0x2, UPT ;  /* 0x000000020400788c */ /* 0x000fe4000bf05270 */
[----:B------:R-:W-:Y:S01]  /*3760*/  ISETP.NE.AND P0, PT, R3, 0x2, PT ;  /* 0x000000020300780c */ /* 0x000fe20003f05270 */
[----:B------:R-:W-:Y:S06]  /*3770*/  UGETNEXTWORKID.BROADCAST [UR8], [UR9] ;  /* 0x00000000080073ca */ /* 0x000fec0008000100 */
[----:B------:R-:W-:Y:S02]  /*3780*/  USEL UR7, URZ, 0x1, UP0 ;  /* 0x00000001ff077887 */ /* 0x000fe40008000000 */
[----:B------:R-:W-:-:S04]  /*3790*/  USEL UR5, UR4, URZ, UP0 ;  /* 0x000000ff04057287 */ /* 0x000fc80008000000 */
[----:B------:R-:W-:Y:S02]  /*37a0*/  LOP3.LUT R12, R12, UR7, RZ, 0x3c, !PT ;  /* 0x000000070c0c7c12 */ /* 0x000fe4000f8e3cff */
[----:B-1----:R-:W-:-:S04]  /*37b0*/  SHF.L.U32 R9, R6, 0x1f, RZ ;  /* 0x0000001f06097819 */ /* 0x002fc800000006ff */
[----:B------:R-:W1:Y:S02]  /*37c0*/  SYNCS.PHASECHK.TRANS64.TRYWAIT P1, [R0+URZ+0xc0], R9 ;  /* 0x0000c009000075a7 */ /* 0x000e6400080211ff */
[----:B-1----:R-:W-:Y:S05]  /*37d0*/  @!P1 BRA `(.L_x_58) ;  /* 0x0000006000809947 */ /* 0x002fea0003800000 */
.L_x_162:
[C---:B------:R-:W-:Y:S01]  /*37e0*/  LEA R8, R7.reuse, UR6, 0x4 ;  /* 0x0000000607087c11 */ /* 0x040fe2000f8e20ff */
[----:B------:R-:W-:Y:S01]  /*37f0*/  VIADD R7, R7, 0x1 ;  /* 0x0000000107077836 */ /* 0x000fe20000000000 */
[----:B------:R-:W-:Y:S01]  /*3800*/  SEL R3, R3, RZ, P0 ;  /* 0x000000ff03037207 */ /* 0x000fe20000000000 */
[----:B-1----:R-:W-:-:S03]  /*3810*/  VIADD R0, R0, 0xd0 ;  /* 0x000000d000007836 */ /* 0x002fc60000000000 */
[----:B------:R-:W1:Y:S01]  /*3820*/  LDS.128 R8, [R8+0x130] ;  /* 0x0001300008087984 */ /* 0x000e620000000c00 */
[C---:B------:R-:W-:Y:S02]  /*3830*/  ISETP.NE.AND P1, PT, R7.reuse, 0x2, PT ;  /* 0x000000020700780c */ /* 0x040fe40003f25270 */
[----:B------:R-:W-:Y:S01]  /*3840*/  PRMT R0, RZ, 0x654, R0 ;  /* 0x00000654ff007816 */ /* 0x000fe20000000000 */
[----:B------:R-:W-:Y:S01]  /*3850*/  @!PT LDS RZ, [RZ] ;  /* 0x00000000fffff984 */ /* 0x000fe20000000800 */
[----:B------:R-:W-:Y:S01]  /*3860*/  @!PT LDS RZ, [RZ] ;  /* 0x00000000fffff984 */ /* 0x000fe20000000800 */
[----:B------:R-:W-:Y:S01]  /*3870*/  @!PT LDS RZ, [RZ] ;  /* 0x00000000fffff984 */ /* 0x000fe20000000800 */
[----:B------:R-:W-:Y:S01]  /*3880*/  @!PT LDS RZ, [RZ] ;  /* 0x00000000fffff984 */ /* 0x000fe20000000800 */
[----:B------:R2:W-:Y:S06]  /*3890*/  MEMBAR.ALL.CTA ;  /* 0x0000000000007992 */ /* 0x0005ec0000008000 */
[----:B--2---:R-:W2:Y:S01]  /*38a0*/  FENCE.VIEW.ASYNC.S ;  /* 0x00000000000073c6 */ /* 0x004ea20000000000 */
[----:B------:R-:W-:Y:S01]  /*38b0*/  SEL R7, R7, RZ, P1 ;  /* 0x000000ff07077207 */ /* 0x000fe20000800000 */
[----:B--2---:R2:W-:Y:S01]  /*38c0*/  SYNCS.ARRIVE.TRANS64.RED.A1T0 RZ, [R0+URZ], RZ ;  /* 0x000000ff00ff79a7 */ /* 0x0045e200081004ff */
[----:B-1----:R-:W-:-:S02]  /*38d0*/  LOP3.LUT P3, RZ, R10, 0x1, RZ, 0xc0, !PT ;  /* 0x000000010aff7812 */ /* 0x002fc4000786c0ff */
[----:B------:R-:W-:Y:S02]  /*38e0*/  SEL R9, RZ, 0x1, P0 ;  /* 0x00000001ff097807 */ /* 0x000fe40000000000 */
[----:B------:R-:W-:Y:S02]  /*38f0*/  SEL R11, RZ, 0x1, P1 ;  /* 0x00000001ff0b7807 */ /* 0x000fe40000800000 */
[----:B------:R-:W-:Y:S02]  /*3900*/  LOP3.LUT R4, R4, R9, RZ, 0x3c, !PT ;  /* 0x0000000904047212 */ /* 0x000fe400078e3cff */
[----:B------:R-:W-:-:S05]  /*3910*/  LOP3.LUT R6, R6, R11, RZ, 0x3c, !PT ;  /* 0x0000000b06067212 */ /* 0x000fca00078e3cff */
[----:B--2---:R-:W-:Y:S05]  /*3920*/  @P3 BRA `(.L_x_59) ;  /* 0xfffffffc002c3947 */ /* 0x004fea000383ffff */
[----:B------:R-:W-:Y:S01]  /*3930*/  ULEA UR4, UR5, UR6, 0x3 ;  /* 0x0000000605047291 */ /* 0x000fe2000f8e18ff */
[----:B------:R-:W-:-:S08]  /*3940*/  SHF.L.U32 R3, R12, 0x1f, RZ ;  /* 0x0000001f0c037819 */ /* 0x000fd000000006ff */
[----:B------:R-:W1:Y:S02]  /*3950*/  SYNCS.PHASECHK.TRANS64 P0, [UR4+0xd0], R3 ;  /* 0x0000d003ff0075a7 */ /* 0x000e640008001004 */
[----:B-1----:R-:W-:Y:S05]  /*3960*/  @P0 BRA `(.L_x_60) ;  /* 0x0000000000080947 */ /* 0x002fea0003800000 */
[----:B------:R-:W1:Y:S02]  /*3970*/  SYNCS.PHASECHK.TRANS64.TRYWAIT P0, [UR4+0xd0], R3 ;  /* 0x0000d003ff0075a7 */ /* 0x000e640008001104 */
[----:B-1----:R-:W-:Y:S05]  /*3980*/  @!P0 BRA `(.L_x_61) ;  /* 0x0000006000288947 */ /* 0x002fea0003800000 */
.L_x_60:
[----:B------:R-:W-:-:S04]  /*3990*/  UIADD3 UR7, UPT, UPT, UR5, 0x1, URZ ;  /* 0x0000000105077890 */ /* 0x000fc8000fffe0ff */
[----:B------:R-:W-:-:S04]  /*39a0*/  UISETP.NE.AND UP0, UPT, UR7, 0x2, UPT ;  /* 0x000000020700788c */ /* 0x000fc8000bf05270 */
[----:B------:R-:W-:Y:S02]  /*39b0*/  USEL UR8, URZ, 0x1, UP0 ;  /* 0x00000001ff087887 */ /* 0x000fe40008000000 */
[----:B------:R-:W-:-:S04]  /*39c0*/  USEL UR7, UR7, URZ, UP0 ;  /* 0x000000ff07077287 */ /* 0x000fc80008000000 */
[----:B------:R-:W-:Y:S01]  /*39d0*/  ULEA UR7, UR7, UR6, 0x3 ;  /* 0x0000000607077291 */ /* 0x000fe2000f8e18ff */
[----:B-1----:R-:W-:-:S04]  /*39e0*/  LOP3.LUT R3, R12, UR8, RZ, 0x3c, !PT ;  /* 0x000000080c037c12 */ /* 0x002fc8000f8e3cff */
[----:B------:R-:W-:-:S04]  /*39f0*/  SHF.L.U32 R0, R3, 0x1f, RZ ;  /* 0x0000001f03007819 */ /* 0x000fc800000006ff */
[----:B------:R-:W1:Y:S02]  /*3a00*/  SYNCS.PHASECHK.TRANS64 P0, [UR7+0xd0], R0 ;  /* 0x0000d000ff0075a7 */ /* 0x000e640008001007 */
[----:B-1----:R-:W-:Y:S05]  /*3a10*/  @P0 EXIT ;  /* 0x000000000000094d */ /* 0x002fea0003800000 */
[----:B------:R-:W-:Y:S02]  /*3a20*/  SHF.L.U32 R3, R3, 0x1f, RZ ;  /* 0x0000001f03037819 */ /* 0x000fe400000006ff */
[----:B------:R-:W-:-:S07]  /*3a30*/  MOV R0, UR7 ;  /* 0x0000000700007c02 */ /* 0x000fce0008000f00 */
.L_x_62:
[----:B-1----:R1:W2:Y:S02]  /*3a40*/  SYNCS.PHASECHK.TRANS64.TRYWAIT P0, [R0+URZ+0xd0], R3 ;  /* 0x0000d003000075a7 */ /* 0x0022a400080011ff */
[----:B--2---:R-:W-:Y:S05]  /*3a50*/  @!P0 NANOSLEEP.SYNCS 0x989680 ;  /* 0x009896800000895d */ /* 0x004fea0003900000 */
[----:B------:R-:W2:Y:S02]  /*3a60*/  @!P0 SYNCS.PHASECHK.TRANS64 P0, [R0+URZ+0xd0], R3 ;  /* 0x0000d003000085a7 */ /* 0x000ea400080010ff */
[----:B--2---:R-:W-:Y:S05]  /*3a70*/  @P0 EXIT ;  /* 0x000000000000094d */ /* 0x004fea0003800000 */
[----:B------:R-:W-:Y:S05]  /*3a80*/  BRA `(.L_x_62) ;  /* 0xfffffffc00ec7947 */ /* 0x000fea000383ffff */
.L_x_55:
[----:B------:R-:W-:Y:S05]  /*3a90*/  BRA.U UP4, `(.L_x_63) ;  /* 0x0000001d04287547 */ /* 0x000fea000b800000 */
[----:B------:R-:W-:Y:S01]  /*3aa0*/  UMOV UR5, 0x40 ;  /* 0x0000004000057882 */ /* 0x000fe20000000000 */
[----:B------:R-:W-:Y:S01]  /*3ab0*/  NOP ;  /* 0x0000000000007918 */ /* 0x000fe20000000000 */
[----:B------:R-:W-:Y:S01]  /*3ac0*/  ULEA UR5, UR60, UR5, 0x18 ;  /* 0x000000053c057291 */ /* 0x000fe2000f8ec0ff */
[----:B------:R-:W-:Y:S02]  /*3ad0*/  UMOV UR6, 0x400 ;  /* 0x0000040000067882 */ /* 0x000fe40000000000 */
[----:B------:R-:W-:-:S06]  /*3ae0*/  ULEA UR6, UR60, UR6, 0x18 ;  /* 0x000000063c067291 */ /* 0x000fcc000f8ec0ff */
[----:B------:R-:W1:Y:S02]  /*3af0*/  LDS.U8 R5, [UR5+0x1c] ;  /* 0x00001c05ff057984 */ /* 0x000e640008000000 */
[----:B-1----:R-:W-:-:S13]  /*3b00*/  ISETP.NE.AND P0, PT, R5, RZ, PT ;  /* 0x000000ff0500720c */ /* 0x002fda0003f05270 */
[----:B------:R-:W-:Y:S05]  /*3b10*/  @P0 BRA `(.L_x_64) ;  /* 0x0000000400180947 */ /* 0x000fea0003800000 */
[----:B------:R-:W-:Y:S01]  /*3b20*/  R2UR UR4, R2 ;  /* 0x00000000020472ca */ /* 0x000fe200000e0000 */
[----:B------:R-:W-:-:S12]  /*3b30*/  UIADD3 UR7, UPT, UPT, UR5, 0x8, URZ ;  /* 0x0000000805077890 */ /* 0x000fd8000fffe0ff */
[----:B------:R-:W-:-:S09]  /*3b40*/  UISETP.NE.U32.AND UP1, UPT, UR4, 0x1, UPT ;  /* 0x000000010400788c */ /* 0x000fd2000bf25070 */
[----:B------:R-:W-:Y:S05]  /*3b50*/  BRA.U !UP1, `(.L_x_65) ;  /* 0x0000000109a47547 */ /* 0x000fea000b800000 */
[----:B------:R-:W-:Y:S01]  /*3b60*/  ELECT P0, URZ, PT ;  /* 0x0000000000ff782f */ /* 0x000fe20003800000 */
[----:B------:R-:W-:-:S12]  /*3b70*/  BSSY B0, `(.L_x_65) ;  /* 0x0000027000007945 */ /* 0x000fd80003800000 */
[----:B------:R-:W-:Y:S05]  /*3b80*/  @!P0 BRA `(.L_x_66) ;  /* 0x0000000000948947 */ /* 0x000fea0003800000 */
[----:B------:R-:W-:-:S05]  /*3b90*/  UMOV UR4, 0x10 ;  /* 0x0000001000047882 */ /* 0x000fca0000000000 */
[----:B------:R-:W-:Y:S04]  /*3ba0*/  DEPBAR.LE SB1, 0x36 ;  /* 0x00009d800000791a */ /* 0x000fe80000000000 */
[----:B------:R-:W1:Y:S02]  /*3bb0*/  UTCATOMSWS.2CTA.FIND_AND_SET.ALIGN UP0, UR4, UR4 ;  /* 0x00000004000475e3 */ /* 0x000e640008200800 */
[----:B-1----:R-:W-:Y:S01]  /*3bc0*/  MOV R12, UR4 ;  /* 0x00000004000c7c02 */ /* 0x002fe20008000f00 */
[----:B------:R-:W-:Y:S06]  /*3bd0*/  BRA.U UP0, `(.L_x_67) ;  /* 0x0000000100187547 */ /* 0x000fec000b800000 */
.L_x_68:
[----:B------:R-:W-:Y:S05]  /*3be0*/  NANOSLEEP 0x64 ;  /* 0x000000640000795d */ /* 0x000fea0003800000 */
[----:B------:R-:W-:-:S05]  /*3bf0*/  UMOV UR4, 0x10 ;  /* 0x0000001000047882 */ /* 0x000fca0000000000 */
[----:B------:R-:W-:Y:S04]  /*3c00*/  DEPBAR.LE SB1, 0x36 ;  /* 0x00009d800000791a */ /* 0x000fe80000000000 */
[----:B------:R-:W1:Y:S02]  /*3c10*/  UTCATOMSWS.2CTA.FIND_AND_SET.ALIGN UP0, UR4, UR4 ;  /* 0x00000004000475e3 */ /* 0x000e640008200800 */
[----:B-1----:R-:W-:Y:S01]  /*3c20*/  MOV R12, UR4 ;  /* 0x00000004000c7c02 */ /* 0x002fe20008000f00 */
[----:B------:R-:W-:Y:S05]  /*3c30*/  BRA.U !UP0, `(.L_x_68) ;  /* 0xfffffffd08e87547 */ /* 0x000fea000b83ffff */
.L_x_67:
[----:B------:R-:W1:Y:S01]  /*3c40*/  LDS R8, [UR5+0x10] ;  /* 0x00001005ff087984 */ /* 0x000e620008000800 */
[----:B------:R-:W-:Y:S01]  /*3c50*/  R2UR UR4, R0 ;  /* 0x00000000000472ca */ /* 0x000fe200000e0000 */
[----:B------:R-:W-:-:S04]  /*3c60*/  IMAD.U32 R5, RZ, RZ, UR6 ;  /* 0x00000006ff057e24 */ /* 0x000fc8000f8e00ff */
[----:B------:R-:W-:-:S08]  /*3c70*/  VIADD R5, R5, 0x150 ;  /* 0x0000015005057836 */ /* 0x000fd00000000000 */
[----:B------:R-:W-:Y:S02]  /*3c80*/  MOV R6, UR4 ;  /* 0x0000000400067c02 */ /* 0x000fe40008000f00 */
[----:B-1----:R-:W-:-:S04]  /*3c90*/  SHF.L.U32 R8, R8, 0x1f, RZ ;  /* 0x0000001f08087819 */ /* 0x002fc800000006ff */
[----:B------:R-:W1:Y:S02]  /*3ca0*/  SYNCS.PHASECHK.TRANS64.TRYWAIT P0, [UR5+0x8], R8 ;  /* 0x00000808ff0075a7 */ /* 0x000e640008001105 */
[----:B-1----:R-:W-:Y:S05]  /*3cb0*/  @P0 BRA `(.L_x_69) ;  /* 0x0000000000080947 */ /* 0x002fea0003800000 */
[----:B------:R-:W1:Y:S02]  /*3cc0*/  SYNCS.PHASECHK.TRANS64.TRYWAIT P0, [UR5+0x8], R8 ;  /* 0x00000808ff0075a7 */ /* 0x000e640008001105 */
[----:B-1----:R-:W-:Y:S05]  /*3cd0*/  @!P0 BRA `(.L_x_70) ;  /* 0x0000005c006c8947 */ /* 0x002fea0003800000 */
.L_x_69:
[----:B------:R-:W-:Y:S01]  /*3ce0*/  R2UR UR4, R0 ;  /* 0x00000000000472ca */ /* 0x000fe200000e0000 */
[----:B------:R-:W-:Y:S01]  /*3cf0*/  IMAD.MOV.U32 R9, RZ, RZ, 0xffff ;  /* 0x0000ffffff097424 */ /* 0x000fe200078e00ff */
[----:B------:R-:W-:Y:S01]  /*3d00*/  PRMT R6, R6, 0x654, R5 ;  /* 0x0000065406067816 */ /* 0x000fe20000000005 */
[----:B------:R-:W-:Y:S02]  /*3d10*/  HFMA2 R5, -RZ, RZ, 0, 5.9604644775390625e-08 ;  /* 0x00000001ff057431 */ /* 0x000fe400000001ff */
[----:B-1----:R-:W-:Y:S02]  /*3d20*/  IMAD.MOV.U32 R8, RZ, RZ, 0x4 ;  /* 0x00000004ff087424 */ /* 0x002fe400078e00ff */
[----:B------:R-:W-:Y:S01]  /*3d30*/  IMAD.SHL.U32 R11, R12, 0x20, RZ ;  /* 0x000000200c0b7824 */ /* 0x000fe200078e00ff */
[----:B------:R-:W-:-:S05]  /*3d40*/  SHF.L.U32 R10, R9, R12, RZ ;  /* 0x0000000c090a7219 */ /* 0x000fca00000006ff */
[----:B------:R-:W-:Y:S01]  /*3d50*/  UPRMT UR4, UR4, 0x654, UR7 ;  /* 0x0000065404047896 */ /* 0x000fe20008000007 */
[----:B------:R-:W-:-:S05]  /*3d60*/  SHF.L.U32 R9, R5, R12, RZ ;  /* 0x0000000c05097219 */ /* 0x000fca00000006ff */
[----:B------:R-:W-:-:S03]  /*3d70*/  MOV R7, UR4 ;  /* 0x0000000400077c02 */ /* 0x000fc60008000f00 */
[----:B------:R1:W-:Y:S01]  /*3d80*/  SYNCS.ARRIVE.TRANS64.RED RZ, [UR4], R8 ;  /* 0x00000008ffff79a7 */ /* 0x0003e20008000404 */
[----:B------:R1:W-:Y:S04]  /*3d90*/  STS [UR6+0x150], R11 ;  /* 0x0001500bff007988 */ /* 0x0003e80008000806 */
[----:B------:R1:W-:Y:S04]  /*3da0*/  STAS [R6.64], R12 ;  /* 0x0000000c06007dbd */ /* 0x0003e8000c0008ff */
[----:B------:R1:W-:Y:S04]  /*3db0*/  ATOMS.OR RZ, [UR5+0x14], R10 ;  /* 0x0000140affff798c */ /* 0x0003e8000b000005 */
[----:B------:R1:W-:Y:S04]  /*3dc0*/  ATOMS.OR RZ, [UR5+0x18], R9 ;  /* 0x00001809ffff798c */ /* 0x0003e8000b000005 */
[----:B------:R1:W-:Y:S02]  /*3dd0*/  ATOMS.XOR RZ, [UR5+0x10], R5 ;  /* 0x00001005ffff798c */ /* 0x0003e4000b800005 */
.L_x_66:
[----:B------:R-:W-:Y:S05]  /*3de0*/  BSYNC B0 ;  /* 0x0000000000007941 */ /* 0x000fea0003800000 */
.L_x_65:
[----:B------:R-:W-:Y:S05]  /*3df0*/  BRA.U UP1, `(.L_x_71) ;  /* 0x0000000101707547 */ /* 0x000fea000b800000 */
[----:B------:R-:W-:-:S03]  /*3e00*/  UMOV UR4, 0xffffffff ;  /* 0xffffffff00047882 */ /* 0x000fc60000000000 */
[----:B------:R-:W-:Y:S05]  /*3e10*/  BRA.DIV UR4, `(.L_x_72) ;  /* 0x0000005e04347947 */ /* 0x000fea000b800000 */
[----:B------:R-:W-:-:S13]  /*3e20*/  ELECT P0, URZ, PT ;  /* 0x0000000000ff782f */ /* 0x000fda0003800000 */
.L_x_166:
[----:B------:R-:W-:Y:S05]  /*3e30*/  @!P0 BRA `(.L_x_71) ;  /* 0x0000000000608947 */ /* 0x000fea0003800000 */
[----:B-1----:R-:W1:Y:S02]  /*3e40*/  LDS R6, [UR5+0x10] ;  /* 0x00001005ff067984 */ /* 0x002e640008000800 */
[----:B-1----:R-:W-:-:S04]  /*3e50*/  SHF.L.U32 R6, R6, 0x1f, RZ ;  /* 0x0000001f06067819 */ /* 0x002fc800000006ff */
[----:B------:R-:W1:Y:S02]  /*3e60*/  SYNCS.PHASECHK.TRANS64.TRYWAIT P0, [UR5+0x8], R6 ;  /* 0x00000806ff0075a7 */ /* 0x000e640008001105 */
[----:B-1----:R-:W-:Y:S05]  /*3e70*/  @P0 BRA `(.L_x_73) ;  /* 0x0000000000080947 */ /* 0x002fea0003800000 */
[----:B------:R-:W1:Y:S02]  /*3e80*/  SYNCS.PHASECHK.TRANS64.TRYWAIT P0, [UR5+0x8], R6 ;  /* 0x00000806ff0075a7 */ /* 0x000e640008001105 */
[----:B-1----:R-:W-:Y:S05]  /*3e90*/  @!P0 BRA `(.L_x_74) ;  /* 0x0000005c00388947 */ /* 0x002fea0003800000 */
.L_x_73:
[----:B------:R-:W2:Y:S01]  /*3ea0*/  LDS R8, [UR6+0x150] ;  /* 0x00015006ff087984 */ /* 0x000ea20008000800 */
[----:B------:R-:W-:Y:S01]  /*3eb0*/  R2UR UR4, R0 ;  /* 0x00000000000472ca */ /* 0x000fe200000e0000 */
[----:B-1----:R-:W-:Y:S02]  /*3ec0*/  IMAD.MOV.U32 R6, RZ, RZ, 0xffff ;  /* 0x0000ffffff067424 */ /* 0x002fe400078e00ff */
[----:B------:R-:W-:-:S10]  /*3ed0*/  IMAD.MOV.U32 R5, RZ, RZ, 0x1 ;  /* 0x00000001ff057424 */ /* 0x000fd400078e00ff */
[----:B------:R-:W-:Y:S01]  /*3ee0*/  UPRMT UR4, UR4, 0x654, UR7 ;  /* 0x0000065404047896 */ /* 0x000fe20008000007 */
[----:B--2---:R-:W-:Y:S01]  /*3ef0*/  IMAD.SHL.U32 R7, R8, 0x20, RZ ;  /* 0x0000002008077824 */ /* 0x004fe200078e00ff */
[-C--:B------:R-:W-:Y:S02]  /*3f00*/  SHF.L.U32 R6, R6, R8.reuse, RZ ;  /* 0x0000000806067219 */ /* 0x080fe400000006ff */
[----:B------:R-:W-:Y:S02]  /*3f10*/  SHF.L.U32 R8, R5, R8, RZ ;  /* 0x0000000805087219 */ /* 0x000fe400000006ff */
[----:B------:R2:W-:Y:S04]  /*3f20*/  STS [UR6+0x150], R7 ;  /* 0x00015007ff007988 */ /* 0x0005e80008000806 */
[----:B------:R2:W-:Y:S04]  /*3f30*/  ATOMS.OR RZ, [UR5+0x14], R6 ;  /* 0x00001406ffff798c */ /* 0x0005e8000b000005 */
[----:B------:R2:W-:Y:S01]  /*3f40*/  ATOMS.OR RZ, [UR5+0x18], R8 ;  /* 0x00001808ffff798c */ /* 0x0005e2000b000005 */
[----:B------:R-:W-:Y:S03]  /*3f50*/  SYNCS.ARRIVE.TRANS64.RED.A1T0 RZ, [UR4], RZ ;  /* 0x000000ffffff79a7 */ /* 0x000fe60008100404 */
[----:B------:R2:W-:Y:S01]  /*3f60*/  ATOMS.XOR RZ, [UR5+0x10], R5 ;  /* 0x00001005ffff798c */ /* 0x0005e2000b800005 */
[----:B------:R-:W-:Y:S05]  /*3f70*/  BRA `(.L_x_71) ;  /* 0x0000000000107947 */ /* 0x000fea0003800000 */
.L_x_64:
[----:B------:R-:W-:Y:S02]  /*3f80*/  MOV R5, 0xffffffff ;  /* 0xffffffff00057802 */ /* 0x000fe40000000f00 */
[----:B------:R-:W-:-:S03]  /*3f90*/  MOV R6, 0x3fc0 ;  /* 0x00003fc000067802 */ /* 0x000fc60000000f00 */
[----:B------:R1:W-:Y:S04]  /*3fa0*/  STS [UR6+0x150], R5 ;  /* 0x00015005ff007988 */ /* 0x0003e80008000806 */
[----:B-1---5:R-:W-:Y:S05]  /*3fb0*/  CALL.REL.NOINC `($__internal_1_$__cuda_sm10x_tcgen05_guardrail_trap_phase_invalid_during_alloc) ;  /* 0x0000006000647944 */ /* 0x022fea0003c00000 */
.L_x_71:
[----:B------:R-:W-:Y:S05]  /*3fc0*/  WARPSYNC.ALL ;  /* 0x0000000000007948 */ /* 0x000fea0003800000 */
[----:B------:R-:W3:Y:S01]  /*3fd0*/  S2UR UR43, SR_CgaCtaId ;  /* 0x00000000002b79c3 */ /* 0x000ee20000008800 */
[----:B------:R-:W-:Y:S01]  /*3fe0*/  UMOV UR4, 0x400 ;  /* 0x0000040000047882 */ /* 0x000fe20000000000 */
[----:B------:R-:W-:-:S06]  /*3ff0*/  NOP ;  /* 0x0000000000007918 */ /* 0x000fcc0000000000 */
[----:B------:R-:W-:Y:S06]  /*4000*/  BAR.ARV 0x6, 0xa0 ;  /* 0x0182800000007b1d */ /* 0x000fec0000002000 */
[----:B------:R-:W4:Y:S01]  /*4010*/  LDCU UR11, c[0x0][0x38c] ;  /* 0x00007180ff0b77ac */ /* 0x000f220008000800 */
[----:B------:R-:W-:Y:S01]  /*4020*/  LOP3.LUT R4, R4, 0xffff, RZ, 0xc0, !PT ;  /* 0x0000ffff04047812 */ /* 0x000fe200078ec0ff */
[----:B-1----:R-:W-:Y:S01]  /*4030*/  IMAD.MOV.U32 R12, RZ, RZ, 0x1 ;  /* 0x00000001ff0c7424 */ /* 0x002fe200078e00ff */
[----:B------:R-:W-:Y:S02]  /*4040*/  LOP3.LUT R3, R3, 0xffff, RZ, 0xc0, !PT ;  /* 0x0000ffff03037812 */ /* 0x000fe400078ec0ff */
[----:B------:R-:W-:-:S02]  /*4050*/  CS2R R10, SRZ ;  /* 0x00000000000a7805 */ /* 0x000fc4000001ff00 */
[----:B------:R-:W-:Y:S01]  /*4060*/  R2UR UR12, R2 ;  /* 0x00000000020c72ca */ /* 0x000fe200000e0000 */
[----:B------:R-:W-:Y:S01]  /*4070*/  IMAD.MOV.U32 R9, RZ, RZ, RZ ;  /* 0x000000ffff097224 */ /* 0x000fe200078e00ff */
[----:B------:R-:W-:Y:S01]  /*4080*/  R2UR UR53, R4 ;  /* 0x00000000043572ca */ /* 0x000fe200000e0000 */
[----:B------:R-:W1:Y:S01]  /*4090*/  LDCU UR71, c[0x0][0x370] ;  /* 0x00006e00ff4777ac */ /* 0x000e620008000800 */
[----:B------:R-:W-:Y:S01]  /*40a0*/  R2UR UR73, R3 ;  /* 0x00000000034972ca */ /* 0x000fe200000e0000 */
[----:B---3--:R-:W-:Y:S01]  /*40b0*/  ULEA UR43, UR43, UR4, 0x18 ;  /* 0x000000042b2b7291 */ /* 0x008fe2000f8ec0ff */
[----:B------:R-:W-:Y:S01]  /*40c0*/  UMOV UR69, URZ ;  /* 0x000000ff00457c82 */ /* 0x000fe20008000000 */
[----:B------:R-:W-:Y:S02]  /*40d0*/  UISETP.GE.AND UP5, UPT, UR40, 0x1, UPT ;  /* 0x000000012800788c */ /* 0x000fe4000bfa6270 */
[----:B------:R-:W-:Y:S02]  /*40e0*/  UIADD3 UR6, UPT, UPT, UR43, 0x6400, URZ ;  /* 0x000064002b067890 */ /* 0x000fe4000fffe0ff */
[----:B----4-:R-:W-:-:S03]  /*40f0*/  UIADD3 UR11, UPT, UPT, UR11, 0xff, URZ ;  /* 0x000000ff0b0b7890 */ /* 0x010fc6000fffe0ff */
[----:B--2---:R-:W2:Y:S01]  /*4100*/  LDS R5, [UR43+0x150] ;  /* 0x0001502bff057984 */ /* 0x004ea20008000800 */
[----:B------:R-:W-:Y:S02]  /*4110*/  UIADD3 UR4, UPT, UPT, UR43, 0x2e400, URZ ;  /* 0x0002e4002b047890 */ /* 0x000fe4000fffe0ff */
[----:B------:R-:W-:Y:S02]  /*4120*/  USHF.R.S32.HI UR9, URZ, 0x1f, UR11 ;  /* 0x0000001fff097899 */ /* 0x000fe4000801140b */
[----:B------:R-:W-:Y:S02]  /*4130*/  USHF.R.U32.HI UR10, URZ, 0x4, UR6 ;  /* 0x00000004ff0a7899 */ /* 0x000fe40008011606 */
[----:B------:R-:W-:Y:S02]  /*4140*/  UIADD3 UR5, UPT, UPT, UR43, 0x26400, URZ ;  /* 0x000264002b057890 */ /* 0x000fe4000fffe0ff */
[----:B------:R-:W-:Y:S02]  /*4150*/  USHF.R.U32.HI UR6, URZ, 0x4, UR4 ;  /* 0x00000004ff067899 */ /* 0x000fe40008011604 */
[----:B------:R-:W-:-:S02]  /*4160*/  UIADD3 UR7, UPT, UPT, UR43, 0x32400, URZ ;  /* 0x000324002b077890 */ /* 0x000fc4000fffe0ff */
[----:B------:R-:W-:Y:S02]  /*4170*/  ULEA.HI UR4, UR9, UR11, URZ, 0x8 ;  /* 0x0000000b09047291 */ /* 0x000fe4000f8f40ff */
[----:B------:R-:W-:Y:S02]  /*4180*/  USHF.R.U32.HI UR8, URZ, 0x4, UR5 ;  /* 0x00000004ff087899 */ /* 0x000fe40008011605 */
[----:B------:R-:W-:Y:S02]  /*4190*/  USHF.R.U32.HI UR5, URZ, 0x4, UR7 ;  /* 0x00000004ff057899 */ /* 0x000fe40008011607 */
[----:B------:R-:W-:Y:S02]  /*41a0*/  USHF.R.S32.HI UR72, URZ, 0x8, UR4 ;  /* 0x00000008ff487899 */ /* 0x000fe40008011404 */
[----:B------:R-:W-:Y:S02]  /*41b0*/  ULOP3.LUT UR8, UR8, 0x3fff, URZ, 0xc0, !UPT ;  /* 0x00003fff08087892 */ /* 0x000fe4000f8ec0ff */
[----:B------:R-:W-:-:S02]  /*41c0*/  ULOP3.LUT UR6, UR6, 0x3fff, URZ, 0xc0, !UPT ;  /* 0x00003fff06067892 */ /* 0x000fc4000f8ec0ff */
[----:B------:R-:W-:Y:S02]  /*41d0*/  ULOP3.LUT UR5, UR5, 0x3fff, URZ, 0xc0, !UPT ;  /* 0x00003fff05057892 */ /* 0x000fe4000f8ec0ff */
[----:B------:R-:W-:Y:S02]  /*41e0*/  UISETP.LT.AND UP0, UPT, UR72, 0x1, UPT ;  /* 0x000000014800788c */ /* 0x000fe4000bf01270 */
[----:B------:R-:W-:Y:S02]  /*41f0*/  ULOP3.LUT UR63, UR8, 0x10000, URZ, 0xfc, !UPT ;  /* 0x00010000083f7892 */ /* 0x000fe4000f8efcff */
[----:B------:R-:W-:Y:S02]  /*4200*/  ULOP3.LUT UR64, UR6, 0x10000, URZ, 0xfc, !UPT ;  /* 0x0001000006407892 */ /* 0x000fe4000f8efcff */
[----:B------:R-:W-:Y:S02]  /*4210*/  ULOP3.LUT UR65, UR5, 0x10000, URZ, 0xfc, !UPT ;  /* 0x0001000005417892 */ /* 0x000fe4000f8efcff */
[----:B------:R-:W-:-:S02]  /*4220*/  USEL UR8, UR72, 0x1, !UP0 ;  /* 0x0000000148087887 */ /* 0x000fc4000c000000 */
[----:B------:R-:W-:Y:S02]  /*4230*/  ULOP3.LUT UR10, UR10, 0x3fff, URZ, 0xc0, !UPT ;  /* 0x00003fff0a0a7892 */ /* 0x000fe4000f8ec0ff */
[----:B------:R-:W-:Y:S01]  /*4240*/  UISETP.NE.AND UP4, UPT, UR40, 0x1, UPT ;  /* 0x000000012800788c */ /* 0x000fe2000bf85270 */
[----:B--2---:R-:W-:Y:S01]  /*4250*/  R2UR UR36, R5 ;  /* 0x00000000052472ca */ /* 0x004fe200000e0000 */
[----:B------:R-:W-:Y:S01]  /*4260*/  IMAD.U32 R13, RZ, RZ, UR8 ;  /* 0x00000008ff0d7e24 */ /* 0x000fe2000f8e00ff */
[----:B------:R-:W2:Y:S01]  /*4270*/  LDCU UR70, c[0x0][0x374] ;  /* 0x00006e80ff4677ac */ /* 0x000ea20008000800 */
[----:B------:R-:W-:Y:S02]  /*4280*/  ULOP3.LUT UR62, UR10, 0x10000, URZ, 0xfc, !UPT ;  /* 0x000100000a3e7892 */ /* 0x000fe4000f8efcff */
[----:B------:R-:W-:Y:S01]  /*4290*/  UISETP.NE.AND UP3, UPT, UR12, URZ, UPT ;  /* 0x000000ff0c00728c */ /* 0x000fe2000bf65270 */
[----:B------:R-:W-:Y:S01]  /*42a0*/  UMOV UR39, URZ ;  /* 0x000000ff00277c82 */ /* 0x000fe20008000000 */
[----:B------:R-:W-:-:S06]  /*42b0*/  UMOV UR38, URZ ;  /* 0x000000ff00267c82 */ /* 0x000fcc0008000000 */
[----:B------:R-:W-:Y:S02]  /*42c0*/  UIADD3 UR4, UPT, UPT, UR36, 0x90, URZ ;  /* 0x0000009024047890 */ /* 0x000fe4000fffe0ff */
[----:B------:R-:W-:Y:S02]  /*42d0*/  UIADD3 UR54, UPT, UPT, UR36, 0x80, URZ ;  /* 0x0000008024367890 */ /* 0x000fe4000fffe0ff */
[----:B------:R-:W-:Y:S02]  /*42e0*/  UIADD3 UR60, UPT, UPT, UR36, 0x84, URZ ;  /* 0x00000084243c7890 */ /* 0x000fe4000fffe0ff */
[----:B------:R-:W-:Y:S01]  /*42f0*/  UIADD3 UR58, UPT, UPT, UR36, 0x88, URZ ;  /* 0x00000088243a7890 */ /* 0x000fe2000fffe0ff */
[----:B------:R-:W-:Y:S01]  /*4300*/  IMAD.U32 R14, RZ, RZ, UR4 ;  /* 0x00000004ff0e7e24 */ /* 0x000fe2000f8e00ff */
[----:B------:R-:W-:Y:S02]  /*4310*/  UIADD3 UR56, UPT, UPT, UR36, 0x8c, URZ ;  /* 0x0000008c24387890 */ /* 0x000fe4000fffe0ff */
[----:B------:R-:W-:-:S02]  /*4320*/  USHF.R.U32.HI UR7, URZ, 0x11, UR54 ;  /* 0x00000011ff077899 */ /* 0x000fc40008011636 */
[----:B------:R-:W-:Y:S02]  /*4330*/  USHF.R.U32.HI UR6, URZ, 0x11, UR60 ;  /* 0x00000011ff067899 */ /* 0x000fe4000801163c */
[----:B------:R-:W-:Y:S02]  /*4340*/  USHF.R.U32.HI UR5, URZ, 0x11, UR58 ;  /* 0x00000011ff057899 */ /* 0x000fe4000801163a */
[----:B------:R-:W-:Y:S02]  /*4350*/  USHF.R.U32.HI UR4, URZ, 0x11, UR56 ;  /* 0x00000011ff047899 */ /* 0x000fe40008011638 */
[----:B------:R-:W-:Y:S02]  /*4360*/  ULOP3.LUT UR7, UR7, 0x6000, URZ, 0xc0, !UPT ;  /* 0x0000600007077892 */ /* 0x000fe4000f8ec0ff */
[----:B------:R-:W-:Y:S02]  /*4370*/  ULOP3.LUT UR6, UR6, 0x6000, URZ, 0xc0, !UPT ;  /* 0x0000600006067892 */ /* 0x000fe4000f8ec0ff */
[----:B------:R-:W-:-:S02]  /*4380*/  ULOP3.LUT UR5, UR5, 0x6000, URZ, 0xc0, !UPT ;  /* 0x0000600005057892 */ /* 0x000fc4000f8ec0ff */
[----:B------:R-:W-:Y:S02]  /*4390*/  ULOP3.LUT UR4, UR4, 0x6000, URZ, 0xc0, !UPT ;  /* 0x0000600004047892 */ /* 0x000fe4000f8ec0ff */
[----:B------:R-:W-:Y:S02]  /*43a0*/  ULOP3.LUT UR77, UR7, 0x1010, URZ, 0xfc, !UPT ;  /* 0x00001010074d7892 */ /* 0x000fe4000f8efcff */
[----:B------:R-:W-:Y:S02]  /*43b0*/  ULOP3.LUT UR76, UR6, 0x1010, URZ, 0xfc, !UPT ;  /* 0x00001010064c7892 */ /* 0x000fe4000f8efcff */
[----:B------:R-:W-:Y:S02]  /*43c0*/  ULOP3.LUT UR75, UR5, 0x1010, URZ, 0xfc, !UPT ;  /* 0x00001010054b7892 */ /* 0x000fe4000f8efcff */
[----:B-12---:R-:W-:-:S12]  /*43d0*/  ULOP3.LUT UR74, UR4, 0x1010, URZ, 0xfc, !UPT ;  /* 0x00001010044a7892 */ /* 0x006fd8000f8efcff */
.L_x_84:
[C---:B------:R-:W-:Y:S02]  /*43e0*/  LEA R8, R11.reuse, UR43, 0x3 ;  /* 0x0000002b0b087c11 */ /* 0x040fe4000f8e18ff */
[----:B------:R-:W-:Y:S02]  /*43f0*/  SHF.L.U32 R3, R10, 0x1f, RZ ;  /* 0x0000001f0a037819 */ /* 0x000fe400000006ff */
[----:B------:R-:W-:Y:S02]  /*4400*/  LEA R5, R11, UR43, 0x4 ;  /* 0x0000002b0b057c11 */ /* 0x000fe4000f8e20ff */
[----:B------:R-:W1:Y:S02]  /*4410*/  SYNCS.PHASECHK.TRANS64.TRYWAIT P0, [R8+URZ+0xc0], R3 ;  /* 0x0000c003080075a7 */ /* 0x000e6400080011ff */
[----:B-1-3--:R-:W-:Y:S05]  /*4420*/  @!P0 BRA `(.L_x_75) ;  /* 0x0000005400ec8947 */ /* 0x00afea0003800000 */
.L_x_167:
[----:B------:R-:W2:Y:S01]  /*4430*/  LDS.128 R4, [R5+0x130] ;  /* 0x0001300005047984 */ /* 0x000ea20000000c00 */
[----:B------:R-:W-:Y:S01]  /*4440*/  @!PT LDS RZ, [RZ] ;  /* 0x00000000fffff984 */ /* 0x000fe20000000800 */
[----:B------:R-:W-:Y:S01]  /*4450*/  @!PT LDS RZ, [RZ] ;  /* 0x00000000fffff984 */ /* 0x000fe20000000800 */
[----:B------:R-:W-:Y:S01]  /*4460*/  @!PT LDS RZ, [RZ] ;  /* 0x00000000fffff984 */ /* 0x000fe20000000800 */
[----:B------:R-:W-:Y:S01]  /*4470*/  @!PT LDS RZ, [RZ] ;  /* 0x00000000fffff984 */ /* 0x000fe20000000800 */
[----:B------:R3:W-:Y:S06]  /*4480*/  MEMBAR.ALL.CTA ;  /* 0x0000000000007992 */ /* 0x0007ec0000008000 */
[----:B---3--:R-:W3:Y:S01]  /*4490*/  FENCE.VIEW.ASYNC.S ;  /* 0x00000000000073c6 */ /* 0x008ee20000000000 */
[----:B--2---:R-:W-:-:S13]  /*44a0*/  LOP3.LUT P0, RZ, R6, 0x1, RZ, 0xc0, !PT ;  /* 0x0000000106ff7812 */ /* 0x004fda000780c0ff */
[----:B---3--:R-:W-:Y:S01]  /*44b0*/  VOTEU.ANY UP2, P0 ;  /* 0x0000000000ff7886 */ /* 0x008fe20000040100 */
[----:B------:R-:W-:-:S13]  /*44c0*/  PLOP3.LUT P0, PT, PT, PT, UP2, 0x80, 0x8 ;  /* 0x000000000008781c */ /* 0x000fda0003f0f028 */
[----:B-1----:R-:W-:Y:S02]  /*44d0*/  @P0 MOV R3, R4 ;  /* 0x0000000400030202 */ /* 0x002fe40000000f00 */
[----:B------:R-:W-:Y:S02]  /*44e0*/  @P0 LOP3.LUT R4, R5, 0xffff, RZ, 0xc0, !PT ;  /* 0x0000ffff05040812 */ /* 0x000fe400078ec0ff */
[----:B------:R-:W-:Y:S01]  /*44f0*/  @P0 R2UR UR5, R3 ;  /* 0x00000000030502ca */ /* 0x000fe200000e0000 */
[----:B------:R-:W-:Y:S01]  /*4500*/  VIADD R3, R8, 0xd0 ;  /* 0x000000d008037836 */ /* 0x000fe20000000000 */
[----:B------:R-:W-:-:S04]  /*4510*/  @P0 R2UR UR4, R4 ;  /* 0x00000000040402ca */ /* 0x000fc800000e0000 */
[----:B------:R-:W-:-:S04]  /*4520*/  PRMT R3, RZ, 0x654, R3 ;  /* 0x00000654ff037816 */ /* 0x000fc80000000003 */
[----:B------:R1:W-:Y:S03]  /*4530*/  SYNCS.ARRIVE.TRANS64.RED.A1T0 RZ, [R3+URZ], RZ ;  /* 0x000000ff03ff79a7 */ /* 0x0003e600081004ff */
[----:B------:R-:W-:Y:S02]  /*4540*/  @UP2 UMOV UR68, UR5 ;  /* 0x0000000500442c82 */ /* 0x000fe40008000000 */
[----:B------:R-:W-:Y:S01]  /*4550*/  @UP2 UMOV UR66, UR4 ;  /* 0x0000000400422c82 */ /* 0x000fe20008000000 */
[----:B------:R-:W-:Y:S05]  /*4560*/  BRA.U !UP5, `(.L_x_76) ;  /* 0x000000010dd07547 */ /* 0x000fea000b800000 */
[----:B------:R-:W2:Y:S01]  /*4570*/  LDCU.128 UR12, c[0x0][0xf10] ;  /* 0x0001e200ff0c77ac */ /* 0x000ea20008000c00 */
[----:B------:R-:W3:Y:S01]  /*4580*/  LDCU UR21, c[0x0][0xf20] ;  /* 0x0001e400ff1577ac */ /* 0x000ee20008000800 */
[----:B------:R-:W4:Y:S01]  /*4590*/  LDCU UR20, c[0x0][0xf0c] ;  /* 0x0001e180ff1477ac */ /* 0x000f220008000800 */
[----:B------:R-:W1:Y:S01]  /*45a0*/  LDCU.64 UR8, c[0x0][0xf28] ;  /* 0x0001e500ff0877ac */ /* 0x000e620008000a00 */
[----:B--2---:R-:W-:Y:S02]  /*45b0*/  UIMAD.WIDE.U32 UR6, UR70, UR15, URZ ;  /* 0x0000000f460672a5 */ /* 0x004fe4000f8e00ff */
[----:B------:R-:W-:Y:S02]  /*45c0*/  UIMAD.WIDE.U32 UR4, UR71, UR12, URZ ;  /* 0x0000000c470472a5 */ /* 0x000fe4000f8e00ff */
[----:B------:R-:W-:Y:S02]  /*45d0*/  UISETP.NE.AND UP0, UPT, UR14, 0x1, UPT ;  /* 0x000000010e00788c */ /* 0x000fe4000bf05270 */
[----:B------:R-:W-:Y:S01]  /*45e0*/  UIMAD.WIDE.U32 UR18, UR66, UR15, URZ ;  /* 0x0000000f421272a5 */ /* 0x000fe2000f8e00ff */
[----:B------:R-:W-:-:S02]  /*45f0*/  UMOV UR6, UR7 ;  /* 0x0000000700067c82 */ /* 0x000fc40008000000 */
[----:B------:R-:W-:Y:S01]  /*4600*/  UMOV UR4, UR5 ;  /* 0x0000000500047c82 */ /* 0x000fe20008000000 */
[----:B---3--:R-:W-:Y:S02]  /*4610*/  USHF.R.U32.HI UR6, URZ, UR21, UR6 ;  /* 0x00000015ff067299 */ /* 0x008fe40008011606 */
[----:B----4-:R-:W-:Y:S02]  /*4620*/  UISETP.NE.AND UP1, UPT, UR20, 0x1, UPT ;  /* 0x000000011400788c */ /* 0x010fe4000bf25270 */
[----:B------:R-:W-:Y:S02]  /*4630*/  USHF.R.U32.HI UR4, URZ, UR13, UR4 ;  /* 0x0000000dff047299 */ /* 0x000fe40008011604 */
[----:B------:R-:W-:Y:S02]  /*4640*/  USEL UR5, UR70, UR6, !UP0 ;  /* 0x0000000646057287 */ /* 0x000fe4000c000000 */
[----:B------:R-:W-:Y:S02]  /*4650*/  USEL UR6, UR71, UR4, !UP1 ;  /* 0x0000000447067287 */ /* 0x000fe4000c800000 */
[----:B-1----:R-:W-:Y:S01]  /*4660*/  UIMAD.WIDE.U32 UR10, UR5, UR8, URZ ;  /* 0x00000008050a72a5 */ /* 0x002fe2000f8e00ff */
[----:B------:R-:W-:Y:S01]  /*4670*/  UMOV UR4, UR19 ;  /* 0x0000001300047c82 */ /* 0x000fe20008000000 */
[----:B------:R-:W-:-:S02]  /*4680*/  UIMAD.WIDE.U32 UR16, UR68, UR12, URZ ;  /* 0x0000000c441072a5 */ /* 0x000fc4000f8e00ff */
        /* <DEDUP_REMOVED lines=34> */
.L_x_76:
[----:B------:R-:W2:Y:S02]  /*48b0*/  LDCU UR4, c[0x0][0xf30] ;  /* 0x0001e600ff0477ac */ /* 0x000ea40008000800 */
[----:B--2---:R-:W-:-:S09]  /*48c0*/  UISETP.NE.AND UP0, UPT, UR4, 0x1, UPT ;  /* 0x000000010400788c */ /* 0x004fd2000bf05270 */
[----:B------:R-:W-:Y:S05]  /*48d0*/  BRA.U UP0, `(.L_x_77) ;  /* 0x00000001003c7547 */ /* 0x000fea000b800000 */
[----:B------:R-:W2:Y:S01]  /*48e0*/  LDCU.128 UR8, c[0x0][0xf10] ;  /* 0x0001e200ff0877ac */ /* 0x000ea20008000c00 */
[----:B------:R-:W3:Y:S01]  /*48f0*/  LDCU UR12, c[0x0][0xf0c] ;  /* 0x0001e180ff0c77ac */ /* 0x000ee20008000800 */
[----:B------:R-:W4:Y:S01]  /*4900*/  LDCU UR13, c[0x0][0xf20] ;  /* 0x0001e400ff0d77ac */ /* 0x000f220008000800 */
[----:B--2---:R-:W-:Y:S02]  /*4910*/  UIMAD.WIDE.U32 UR6, UR68, UR8, URZ ;  /* 0x00000008440672a5 */ /* 0x004fe4000f8e00ff */
[----:B------:R-:W-:Y:S02]  /*4920*/  UIMAD.WIDE.U32 UR4, UR66, UR11, URZ ;  /* 0x0000000b420472a5 */ /* 0x000fe4000f8e00ff */
[----:B---3--:R-:W-:Y:S02]  /*4930*/  UISETP.NE.AND UP0, UPT, UR12, 0x1, UPT ;  /* 0x000000010c00788c */ /* 0x008fe4000bf05270 */
[----:B------:R-:W-:Y:S01]  /*4940*/  UISETP.NE.AND UP1, UPT, UR10, 0x1, UPT ;  /* 0x000000010a00788c */ /* 0x000fe2000bf25270 */
[----:B------:R-:W-:-:S02]  /*4950*/  UMOV UR6, UR7 ;  /* 0x0000000700067c82 */ /* 0x000fc40008000000 */
[----:B------:R-:W-:Y:S01]  /*4960*/  UMOV UR4, UR5 ;  /* 0x0000000500047c82 */ /* 0x000fe20008000000 */
[----:B------:R-:W-:Y:S02]  /*4970*/  USHF.R.U32.HI UR9, URZ, UR9, UR6 ;  /* 0x00000009ff097299 */ /* 0x000fe40008011606 */
[----:B----4-:R-:W-:Y:S02]  /*4980*/  USHF.R.U32.HI UR4, URZ, UR13, UR4 ;  /* 0x0000000dff047299 */ /* 0x010fe40008011604 */
[----:B------:R-:W-:Y:S02]  /*4990*/  USEL UR5, UR68, UR9, !UP0 ;  /* 0x0000000944057287 */ /* 0x000fe4000c000000 */
[----:B------:R-:W-:-:S04]  /*49a0*/  USEL UR4, UR66, UR4, !UP1 ;  /* 0x0000000442047287 */ /* 0x000fc8000c800000 */
[----:B------:R-:W-:-:S04]  /*49b0*/  UIADD3 UR4, UPT, UPT, UR5, -UR4, URZ ;  /* 0x8000000405047290 */ /* 0x000fc8000fffe0ff */
[----:B------:R-:W-:-:S12]  /*49c0*/  UIMAD UR66, UR4, UR10, UR66 ;  /* 0x0000000a044272a4 */ /* 0x000fd8000f8e0242 */
.L_x_77:
[----:B------:R-:W-:Y:S01]  /*49d0*/  IADD3 R11, PT, PT, R11, 0x1, RZ ;  /* 0x000000010b0b7810 */ /* 0x000fe20007ffe0ff */
[----:B------:R-:W-:Y:S06]  /*49e0*/  BRA.U UP3, `(.L_x_78) ;  /* 0x0000000503e07547 */ /* 0x000fec000b800000 */
[----:B------:R-:W2:Y:S01]  /*49f0*/  LDCU UR4, c[0x0][0x38c] ;  /* 0x00007180ff0477ac */ /* 0x000ea20008000800 */
[----:B------:R-:W-:Y:S02]  /*4a00*/  PLOP3.LUT P1, PT, PT, PT, PT, 0x80, 0x8 ;  /* 0x000000000008781c */ /* 0x000fe40003f2f070 */
[----:B------:R-:W-:Y:S01]  /*4a10*/  SHF.L.U32 R4, R12, 0x1f, RZ ;  /* 0x0000001f0c047819 */ /* 0x000fe200000006ff */
[----:B------:R-:W-:Y:S01]  /*4a20*/  ULEA UR67, UR69, UR43, 0x3 ;  /* 0x0000002b45437291 */ /* 0x000fe2000f8e18ff */
[----:B------:R-:W-:Y:S01]  /*4a30*/  R2UR UR5, R14 ;  /* 0x000000000e0572ca */ /* 0x000fe200000e0000 */
[----:B------:R-:W-:Y:S02]  /*4a40*/  ULEA UR37, UR69, UR36, 0x6 ;  /* 0x0000002445257291 */ /* 0x000fe4000f8e30ff */
[----:B--2---:R-:W-:-:S06]  /*4a50*/  UISETP.GE.AND UP0, UPT, UR4, 0x1, UPT ;  /* 0x000000010400788c */ /* 0x004fcc000bf06270 */
[----:B------:R-:W-:-:S05]  /*4a60*/  PLOP3.LUT P0, PT, PT, PT, UP0, 0x80, 0x8 ;  /* 0x000000000008781c */ /* 0x000fca0003f0f008 */
[----:B------:R-:W-:-:S08]  /*4a70*/  @UP0 ULEA UR4, UR39, UR43, 0x3 ;  /* 0x0000002b27040291 */ /* 0x000fd0000f8e18ff */
[----:B-1----:R-:W-:-:S04]  /*4a80*/  @P0 SHF.L.U32 R3, R9, 0x1f, RZ ;  /* 0x0000001f09030819 */ /* 0x002fc800000006ff */
[----:B------:R1:W2:Y:S01]  /*4a90*/  @P0 SYNCS.PHASECHK.TRANS64.TRYWAIT P1, [UR4], R3 ;  /* 0x00000003ff0005a7 */ /* 0x0002a20008021104 */
[----:B------:R-:W-:-:S04]  /*4aa0*/  ULEA.HI UR4, UR25, UR25, URZ, 0x1 ;  /* 0x0000001919047291 */ /* 0x000fc8000f8f08ff */
[----:B------:R-:W-:-:S04]  /*4ab0*/  ULOP3.LUT UR4, UR4, 0x7ffffffe, URZ, 0xc0, !UPT ;  /* 0x7ffffffe04047892 */ /* 0x000fc8000f8ec0ff */
[----:B------:R-:W-:-:S04]  /*4ac0*/  UIADD3 UR4, UPT, UPT, -UR4, UR25, URZ ;  /* 0x0000001904047290 */ /* 0x000fc8000fffe1ff */
[----:B------:R-:W-:Y:S01]  /*4ad0*/  ULEA UR55, UR4, UR5, 0x1 ;  /* 0x0000000504377291 */ /* 0x000fe2000f8e08ff */
[----:B------:R-:W3:Y:S02]  /*4ae0*/  SYNCS.PHASECHK.TRANS64.TRYWAIT P0, [UR67+0xf0], R4 ;  /* 0x0000f004ff0075a7 */ /* 0x000ee40008001143 */
[----:B-123--:R-:W-:Y:S09]  /*4af0*/  @!P0 BRA `(.L_x_79) ;  /* 0x00000050004c8947 */ /* 0x00eff20003800000 */
.L_x_169:
[----:B------:R-:W-:Y:S01]  /*4b00*/  UMOV UR52, UR38 ;  /* 0x0000002600347c82 */ /* 0x000fe20008000000 */
[----:B------:R-:W-:Y:S05]  /*4b10*/  BRA.U !UP0, `(.L_x_80) ;  /* 0x0000000508847547 */ /* 0x000fea000b800000 */
[----:B------:R-:W-:Y:S01]  /*4b20*/  R2UR UR4, R13 ;  /* 0x000000000d0472ca */ /* 0x000fe200000e0000 */
[----:B------:R-:W-:Y:S02]  /*4b30*/  UIADD3 UR61, UPT, UPT, UR55, 0x4, URZ ;  /* 0x00000004373d7890 */ /* 0x000fe4000fffe0ff */
[----:B------:R-:W-:Y:S02]  /*4b40*/  UIADD3 UR59, UPT, UPT, UR55, 0x8, URZ ;  /* 0x00000008373b7890 */ /* 0x000fe4000fffe0ff */
[----:B------:R-:W-:Y:S02]  /*4b50*/  UIADD3 UR57, UPT, UPT, UR55, 0xc, URZ ;  /* 0x0000000c37397890 */ /* 0x000fe4000fffe0ff */
[----:B------:R-:W-:Y:S02]  /*4b60*/  USHF.R.U32.HI UR5, URZ, 0x1a, UR61 ;  /* 0x0000001aff057899 */ /* 0x000fe4000801163d */
[----:B------:R-:W-:Y:S01]  /*4b70*/  USHF.R.U32.HI UR7, URZ, 0x1a, UR57 ;  /* 0x0000001aff077899 */ /* 0x000fe20008011639 */
[----:B------:R-:W-:Y:S01]  /*4b80*/  UMOV UR11, URZ ;  /* 0x000000ff000b7c82 */ /* 0x000fe20008000000 */
[----:B------:R-:W-:-:S02]  /*4b90*/  UMOV UR41, UR72 ;  /* 0x0000004800297c82 */ /* 0x000fc40008000000 */
[----:B------:R-:W-:Y:S02]  /*4ba0*/  UIADD3 UR52, UPT, UPT, UR4, UR38, URZ ;  /* 0x0000002604347290 */ /* 0x000fe4000fffe0ff */
[----:B------:R-:W-:Y:S01]  /*4bb0*/  USHF.R.U32.HI UR4, URZ, 0x1a, UR55 ;  /* 0x0000001aff047899 */ /* 0x000fe20008011637 */
[----:B------:R-:W-:Y:S01]  /*4bc0*/  UMOV UR9, UR39 ;  /* 0x0000002700097c82 */ /* 0x000fe20008000000 */
[----:B------:R-:W-:Y:S02]  /*4bd0*/  UMOV UR48, URZ ;  /* 0x000000ff00307c82 */ /* 0x000fe40008000000 */
[----:B------:R-:W-:Y:S02]  /*4be0*/  ULOP3.LUT UR6, UR4, 0x30, URZ, 0xc0, !UPT ;  /* 0x0000003004067892 */ /* 0x000fe4000f8ec0ff */
[----:B------:R-:W-:Y:S02]  /*4bf0*/  USHF.R.U32.HI UR4, URZ, 0x1a, UR59 ;  /* 0x0000001aff047899 */ /* 0x000fe4000801163b */
[----:B------:R-:W-:-:S02]  /*4c00*/  ULOP3.LUT UR50, UR6, 0x480, URZ, 0xfc, !UPT ;  /* 0x0000048006327892 */ /* 0x000fc4000f8efcff */
[----:B------:R-:W-:Y:S02]  /*4c10*/  ULOP3.LUT UR6, UR5, 0x30, URZ, 0xc0, !UPT ;  /* 0x0000003005067892 */ /* 0x000fe4000f8ec0ff */
[----:B------:R-:W-:Y:S02]  /*4c20*/  ULOP3.LUT UR5, UR4, 0x30, URZ, 0xc0, !UPT ;  /* 0x0000003004057892 */ /* 0x000fe4000f8ec0ff */
[----:B------:R-:W-:Y:S02]  /*4c30*/  ULOP3.LUT UR4, UR7, 0x30, URZ, 0xc0, !UPT ;  /* 0x0000003007047892 */ /* 0x000fe4000f8ec0ff */
[----:B------:R-:W-:Y:S02]  /*4c40*/  ULOP3.LUT UR6, UR6, 0x480, URZ, 0xfc, !UPT ;  /* 0x0000048006067892 */ /* 0x000fe4000f8efcff */
[----:B------:R-:W-:Y:S02]  /*4c50*/  ULOP3.LUT UR5, UR5, 0x480, URZ, 0xfc, !UPT ;  /* 0x0000048005057892 */ /* 0x000fe4000f8efcff */
[----:B------:R-:W-:-:S02]  /*4c60*/  ULOP3.LUT UR4, UR4, 0x480, URZ, 0xfc, !UPT ;  /* 0x0000048004047892 */ /* 0x000fc4000f8efcff */
[----:B------:R-:W-:Y:S02]  /*4c70*/  UPRMT UR51, UR50, 0x5410, UR77 ;  /* 0x0000541032337896 */ /* 0x000fe4000800004d */
[----:B------:R-:W-:Y:S02]  /*4c80*/  UPRMT UR49, UR6, 0x5410, UR76 ;  /* 0x0000541006317896 */ /* 0x000fe4000800004c */
[----:B------:R-:W-:Y:S02]  /*4c90*/  UPRMT UR47, UR5, 0x5410, UR75 ;  /* 0x00005410052f7896 */ /* 0x000fe4000800004b */
[----:B------:R-:W-:Y:S01]  /*4ca0*/  UPRMT UR45, UR4, 0x5410, UR74 ;  /* 0x00005410042d7896 */ /* 0x000fe2000800004a */
[----:B------:R-:W-:Y:S01]  /*4cb0*/  UMOV UR50, URZ ;  /* 0x000000ff00327c82 */ /* 0x000fe20008000000 */
[----:B------:R-:W-:Y:S01]  /*4cc0*/  UMOV UR46, URZ ;  /* 0x000000ff002e7c82 */ /* 0x000fe20008000000 */
[----:B------:R-:W-:-:S09]  /*4cd0*/  UMOV UR44, URZ ;  /* 0x000000ff002c7c82 */ /* 0x000fd20008000000 */
.L_x_83:
[----:B--2---:R-:W-:Y:S01]  /*4ce0*/  ULEA UR7, UR9, UR43, 0x3 ;  /* 0x0000002b09077291 */ /* 0x004fe2000f8e18ff */
[----:B---3--:R-:W-:Y:S11]  /*4cf0*/  @P1 BRA `(.L_x_81) ;  /* 0x00000000000c1947 */ /* 0x008ff60003800000 */
[----:B-1----:R-:W-:Y:S04]  /*4d00*/  SHF.L.U32 R4, R9, 0x1f, RZ ;  /* 0x0000001f09047819 */ /* 0x002fe800000006ff */
[----:B------:R-:W1:Y:S02]  /*4d10*/  SYNCS.PHASECHK.TRANS64.TRYWAIT P0, [UR7], R4 ;  /* 0x00000004ff0075a7 */ /* 0x000e640008001107 */
[----:B-1----:R-:W-:Y:S05]  /*4d20*/  @!P0 BRA `(.L_x_82) ;  /* 0x0000004c00d88947 */ /* 0x002fea0003800000 */
.L_x_81:
[----:B------:R-:W-:Y:S01]  /*4d30*/  UISETP.NE.AND UP0, UPT, UR41, 0x1, UPT ;  /* 0x000000012900788c */ /* 0x000fe2000bf05270 */
[----:B------:R-:W-:Y:S01]  /*4d40*/  PLOP3.LUT P1, PT, PT, PT, PT, 0x80, 0x8 ;  /* 0x000000000008781c */ /* 0x000fe20003f2f070 */
[----:B------:R-:W-:Y:S02]  /*4d50*/  UIADD3 UR4, UPT, UPT, UR9, 0x1, URZ ;  /* 0x0000000109047890 */ /* 0x000fe4000fffe0ff */
[----:B------:R-:W-:Y:S02]  /*4d60*/  ULEA UR10, UR9, UR64, 0x7 ;  /* 0x00000040090a7291 */ /* 0x000fe4000f8e38ff */
[----:B------:R-:W-:Y:S01]  /*4d70*/  UISETP.NE.AND UP1, UPT, UR4, 0x8, UPT ;  /* 0x000000080400788c */ /* 0x000fe2000bf25270 */
[----:B------:R-:W-:Y:S01]  /*4d80*/  PLOP3.LUT P0, PT, PT, PT, UP0, 0x80, 0x8 ;  /* 0x000000000008781c */ /* 0x000fe20003f0f008 */
[----:B------:R-:W-:Y:S02]  /*4d90*/  ULEA UR8, UR9, UR65, 0x7 ;  /* 0x0000004109087291 */ /* 0x000fe4000f8e38ff */
[----:B------:R-:W-:Y:S02]  /*4da0*/  USEL UR5, URZ, 0x1, UP1 ;  /* 0x00000001ff057887 */ /* 0x000fe40008800000 */
[----:B------:R-:W-:Y:S02]  /*4db0*/  USEL UR39, UR4, URZ, UP1 ;  /* 0x000000ff04277287 */ /* 0x000fe40008800000 */
[----:B------:R-:W-:Y:S02]  /*4dc0*/  UIADD3 UR30, UPT, UPT, UR10, 0x20, URZ ;  /* 0x000000200a1e7890 */ /* 0x000fe4000fffe0ff */
[----:B------:R-:W-:Y:S01]  /*4dd0*/  @UP0 ULEA UR4, UR39, UR43, 0x3 ;  /* 0x0000002b27040291 */ /* 0x000fe2000f8e18ff */
[----:B------:R-:W-:Y:S01]  /*4de0*/  LOP3.LUT R9, R9, UR5, RZ, 0x3c, !PT ;  /* 0x0000000509097c12 */ /* 0x000fe2000f8e3cff */
[----:B------:R-:W-:Y:S02]  /*4df0*/  UIADD3 UR32, UPT, UPT, UR10, 0x40, URZ ;  /* 0x000000400a207890 */ /* 0x000fe4000fffe0ff */
[----:B------:R-:W-:Y:S01]  /*4e00*/  UIADD3 UR34, UPT, UPT, UR10, 0x60, URZ ;  /* 0x000000600a227890 */ /* 0x000fe2000fffe0ff */
[----:B-1----:R-:W-:Y:S01]  /*4e10*/  @P0 SHF.L.U32 R3, R9, 0x1f, RZ ;  /* 0x0000001f09030819 */ /* 0x002fe200000006ff */
[----:B------:R-:W-:Y:S02]  /*4e20*/  UISETP.NE.U32.AND UP0, UPT, UR11, URZ, UPT ;  /* 0x000000ff0b00728c */ /* 0x000fe4000bf05070 */
[----:B------:R-:W-:Y:S01]  /*4e30*/  ULEA UR6, UR9, UR63, 0x8 ;  /* 0x0000003f09067291 */ /* 0x000fe2000f8e40ff */
[----:B------:R2:W3:Y:S01]  /*4e40*/  @P0 SYNCS.PHASECHK.TRANS64.TRYWAIT P1, [UR4], R3 ;  /* 0x00000003ff0005a7 */ /* 0x0004e20008021104 */
[----:B------:R-:W-:Y:S02]  /*4e50*/  ULEA UR4, UR9, UR62, 0xa ;  /* 0x0000003e09047291 */ /* 0x000fe4000f8e50ff */
[----:B------:R-:W-:Y:S02]  /*4e60*/  UIADD3 UR24, UPT, UPT, UR8, 0x20, URZ ;  /* 0x0000002008187890 */ /* 0x000fe4000fffe0ff */
        /* <DEDUP_REMOVED lines=10> */
[----:B------:R-:W-:Y:S01]  /*4f10*/  UIADD3 UR41, UPT, UPT, UR41, -0x1, URZ ;  /* 0xffffffff29297890 */ /* 0x000fe2000fffe0ff */
[----:B------:R-:W-:Y:S01]  /*4f20*/  UMOV UR11, 0x4008 ;  /* 0x00004008000b7882 */ /* 0x000fe20000000000 */
[----:B------:R-:W-:Y:S01]  /*4f30*/  UMOV UR31, 0x4008 ;  /* 0x00004008001f7882 */ /* 0x000fe20000000000 */
[----:B------:R1:W-:Y:S01]  /*4f40*/  UTCCP.T.S.2CTA.4x32dp128bit tmem[UR36+0x80], gdesc[UR10] ;  /* 0x0000800a240079e7 */ /* 0x0003e20009300000 */
[----:B------:R-:W-:Y:S01]  /*4f50*/  UTCCP.T.S.2CTA.4x32dp128bit tmem[UR36+0x84], gdesc[UR30] ;  /* 0x0000841e240079e7 */ /* 0x000fe20009300000 */
[----:B------:R-:W-:Y:S01]  /*4f60*/  UMOV UR33, 0x4008 ;  /* 0x0000400800217882 */ /* 0x000fe20000000000 */
[----:B------:R-:W-:Y:S01]  /*4f70*/  UMOV UR35, 0x4008 ;  /* 0x0000400800237882 */ /* 0x000fe20000000000 */
[----:B------:R-:W-:Y:S01]  /*4f80*/  UTCCP.T.S.2CTA.4x32dp128bit tmem[UR36+0x88], gdesc[UR32] ;  /* 0x00008820240079e7 */ /* 0x000fe20009300000 */
[----:B------:R-:W-:Y:S01]  /*4f90*/  UTCCP.T.S.2CTA.4x32dp128bit tmem[UR36+0x8c], gdesc[UR34] ;  /* 0x00008c22240079e7 */ /* 0x000fe20009300000 */
[----:B------:R-:W-:Y:S01]  /*4fa0*/  UMOV UR9, 0x4008 ;  /* 0x0000400800097882 */ /* 0x000fe20000000000 */
[----:B------:R-:W-:Y:S01]  /*4fb0*/  UMOV UR25, 0x4008 ;  /* 0x0000400800197882 */ /* 0x000fe20000000000 */
[----:B------:R4:W-:Y:S01]  /*4fc0*/  UTCCP.T.S.2CTA.4x32dp128bit tmem[UR36+0x90], gdesc[UR8] ;  /* 0x00009008240079e7 */ /* 0x0009e20009300000 */
[----:B------:R2:W-:Y:S01]  /*4fd0*/  UTCCP.T.S.2CTA.4x32dp128bit tmem[UR36+0x94], gdesc[UR24] ;  /* 0x00009418240079e7 */ /* 0x0005e20009300000 */
[----:B------:R-:W-:Y:S01]  /*4fe0*/  UMOV UR27, 0x4008 ;  /* 0x00004008001b7882 */ /* 0x000fe20000000000 */
[----:B------:R-:W-:Y:S01]  /*4ff0*/  UMOV UR29, 0x4008 ;  /* 0x00004008001d7882 */ /* 0x000fe20000000000 */
[----:B------:R2:W-:Y:S01]  /*5000*/  UTCCP.T.S.2CTA.4x32dp128bit tmem[UR36+0x98], gdesc[UR26] ;  /* 0x0000981a240079e7 */ /* 0x0005e20009300000 */
[----:B------:R2:W-:Y:S01]  /*5010*/  UTCCP.T.S.2CTA.4x32dp128bit tmem[UR36+0x9c], gdesc[UR28] ;  /* 0x00009c1c240079e7 */ /* 0x0005e20009300000 */
[----:B------:R-:W-:Y:S01]  /*5020*/  UMOV UR7, 0x40004040 ;  /* 0x4000404000077882 */ /* 0x000fe20000000000 */
[----:B------:R-:W-:Y:S01]  /*5030*/  UMOV UR5, 0x40004040 ;  /* 0x4000404000057882 */ /* 0x000fe20000000000 */
[----:B------:R-:W-:Y:S01]  /*5040*/  UMOV UR23, 0x40004040 ;  /* 0x4000404000177882 */ /* 0x000fe20000000000 */
[----:B------:R2:W-:Y:S01]  /*5050*/  UTCOMMA.2CTA.4X gdesc[UR4], gdesc[UR6], tmem[UR37], tmem[UR50], idesc[UR51], tmem[UR54], UP0 ;  /* 0x80363206040075ea */ /* 0x0005e20008200025 */
[----:B------:R-:W-:Y:S01]  /*5060*/  UISETP.NE.AND UP0, UPT, UR38, UR52, UPT ;  /* 0x000000342600728c */ /* 0x000fe2000bf05270 */
[----:B------:R-:W-:Y:S01]  /*5070*/  UMOV UR21, 0x40004040 ;  /* 0x4000404000157882 */ /* 0x000fe20000000000 */
[----:B------:R-:W-:Y:S01]  /*5080*/  UMOV UR19, 0x40004040 ;  /* 0x4000404000137882 */ /* 0x000fe20000000000 */
[----:B------:R2:W-:Y:S01]  /*5090*/  UTCOMMA.2CTA.4X gdesc[UR20], gdesc[UR22], tmem[UR37], tmem[UR48], idesc[UR49], tmem[UR60], UPT ;  /* 0x803c3016140075ea */ /* 0x0005e2000ba00025 */
[----:B------:R-:W-:Y:S01]  /*50a0*/  UMOV UR17, 0x40004040 ;  /* 0x4000404000117882 */ /* 0x000fe20000000000 */
[----:B------:R-:W-:Y:S01]  /*50b0*/  UMOV UR15, 0x40004040 ;  /* 0x40004040000f7882 */ /* 0x000fe20000000000 */
[----:B------:R2:W-:Y:S01]  /*50c0*/  UTCOMMA.2CTA.4X gdesc[UR16], gdesc[UR18], tmem[UR37], tmem[UR46], idesc[UR47], tmem[UR58], UPT ;  /* 0x803a2e12100075ea */ /* 0x0005e2000ba00025 */
[----:B------:R-:W-:Y:S01]  /*50d0*/  UMOV UR13, 0x40004040 ;  /* 0x40004040000d7882 */ /* 0x000fe20000000000 */
[----:B-1----:R-:W-:Y:S01]  /*50e0*/  UMOV UR11, 0x1 ;  /* 0x00000001000b7882 */ /* 0x002fe20000000000 */
[----:B------:R2:W-:Y:S01]  /*50f0*/  UTCOMMA.2CTA.4X gdesc[UR12], gdesc[UR14], tmem[UR37], tmem[UR44], idesc[UR45], tmem[UR56], UPT ;  /* 0x80382c0e0c0075ea */ /* 0x0005e2000ba00025 */
[----:B------:R2:W-:Y:S01]  /*5100*/  UTCBAR.2CTA.MULTICAST [UR42], URZ, UR53 ;  /* 0x000000ff2a0073e9 */ /* 0x0005e20008200835 */
[----:B----4-:R-:W-:Y:S01]  /*5110*/  UMOV UR9, UR39 ;  /* 0x0000002700097c82 */ /* 0x010fe20008000000 */
[----:B------:R-:W-:Y:S05]  /*5120*/  BRA.U UP0, `(.L_x_83) ;  /* 0xfffffff900ec7547 */ /* 0x000fea000b83ffff */
.L_x_80:
[----:B--2---:R-:W-:Y:S01]  /*5130*/  UIADD3 UR4, UPT, UPT, UR67, 0xe0, URZ ;  /* 0x000000e043047890 */ /* 0x004fe2000fffe0ff */
[----:B------:R-:W-:-:S08]  /*5140*/  UMOV UR38, UR52 ;  /* 0x0000003400267c82 */ /* 0x000fd00008000000 */
[----:B------:R2:W-:Y:S01]  /*5150*/  UTCBAR.2CTA.MULTICAST [UR4], URZ, UR73 ;  /* 0x000000ff040073e9 */ /* 0x0005e20008200849 */
[----:B------:R-:W-:Y:S02]  /*5160*/  NOP ;  /* 0x0000000000007918 */ /* 0x000fe40000000000 */
.L_x_78:
[----:B------:R-:W-:Y:S01]  /*5170*/  R2UR UR5, R90 ;  /* 0x000000005a0572ca */ /* 0x000fe200000e0000 */
[----:B--2---:R-:W-:Y:S01]  /*5180*/  UIADD3 UR4, UPT, UPT, UR69, 0x1, URZ ;  /* 0x0000000145047890 */ /* 0x004fe2000fffe0ff */
[----:B------:R-:W-:-:S03]  /*5190*/  ISETP.NE.AND P0, PT, R11, 0x2, PT ;  /* 0x000000020b00780c */ /* 0x000fc60003f05270 */
[----:B------:R-:W-:Y:S01]  /*51a0*/  UISETP.NE.AND UP0, UPT, UR4, 0x2, UPT ;  /* 0x000000020400788c */ /* 0x000fe2000bf05270 */
[----:B-1----:R-:W-:Y:S02]  /*51b0*/  SEL R3, RZ, 0x1, P0 ;  /* 0x00000001ff037807 */ /* 0x002fe40000000000 */
[----:B------:R-:W-:Y:S01]  /*51c0*/  SEL R11, R11, RZ, P0 ;  /* 0x000000ff0b0b7207 */ /* 0x000fe20000000000 */
[----:B------:R-:W-:Y:S01]  /*51d0*/  USEL UR69, UR4, URZ, UP0 ;  /* 0x000000ff04457287 */ /* 0x000fe20008000000 */
[----:B------:R-:W-:-:S03]  /*51e0*/  LOP3.LUT R10, R10, R3, RZ, 0x3c, !PT ;  /* 0x000000030a0a7212 */ /* 0x000fc600078e3cff */
[----:B------:R-:W-:Y:S02]  /*51f0*/  UIADD3 UR25, UPT, UPT, UR66, UR5, URZ ;  /* 0x0000000542197290 */ /* 0x000fe4000fffe0ff */
[----:B------:R-:W-:-:S06]  /*5200*/  USEL UR5, URZ, 0x1, UP0 ;  /* 0x00000001ff057887 */ /* 0x000fcc0008000000 */
[----:B------:R-:W-:Y:S01]  /*5210*/  LOP3.LUT R12, R12, UR5, RZ, 0x3c, !PT ;  /* 0x000000050c0c7c12 */ /* 0x000fe2000f8e3cff */
[----:B------:R-:W-:Y:S06]  /*5220*/  BRA.U UP2, `(.L_x_84) ;  /* 0xfffffff1026c7547 */ /* 0x000fec000b83ffff */
[----:B------:R-:W1:Y:S01]  /*5230*/  S2UR UR8, SR_CgaCtaId ;  /* 0x00000000000879c3 */ /* 0x000e620000008800 */
[----:B------:R-:W-:Y:S02]  /*5240*/  ELECT P0, URZ, PT ;  /* 0x0000000000ff782f */ /* 0x000fe40003800000 */
[----:B------:R-:W-:Y:S01]  /*5250*/  R2UR UR5, R2 ;  /* 0x00000000020572ca */ /* 0x000fe200000e0000 */
[----:B------:R-:W-:Y:S01]  /*5260*/  UMOV UR4, 0x40 ;  /* 0x0000004000047882 */ /* 0x000fe20000000000 */
[----:B------:R-:W-:-:S03]  /*5270*/  IMAD.MOV.U32 R2, RZ, RZ, 0x1 ;  /* 0x00000001ff027424 */ /* 0x000fc600078e00ff */
[----:B------:R-:W-:Y:S08]  /*5280*/  UVIRTCOUNT.DEALLOC.SMPOOL 0x80 ;  /* 0x000000800000784c */ /* 0x000ff00000000000 */
[----:B------:R-:W-:Y:S02]  /*5290*/  UISETP.NE.AND UP0, UPT, UR5, URZ, UPT ;  /* 0x000000ff0500728c */ /* 0x000fe4000bf05270 */
[----:B-1----:R-:W-:-:S09]  /*52a0*/  ULEA UR8, UR8, UR4, 0x18 ;  /* 0x0000000408087291 */ /* 0x002fd2000f8ec0ff */
[----:B------:R1:W-:Y:S01]  /*52b0*/  @P0 STS.U8 [UR8+0x1c], R2 ;  /* 0x00001c02ff000988 */ /* 0x0003e20008000008 */
[----:B------:R-:W-:Y:S05]  /*52c0*/  BRA.U UP0, `(.L_x_85) ;  /* 0x0000000100587547 */ /* 0x000fea000b800000 */
[----:B------:R-:W-:Y:S01]  /*52d0*/  UIADD3 UR5, UPT, UPT, UR43, 0xf0, URZ ;  /* 0x000000f02b057890 */ /* 0x000fe2000fffe0ff */
[----:B------:R-:W-:-:S03]  /*52e0*/  SHF.L.U32 R3, R12, 0x1f, RZ ;  /* 0x0000001f0c037819 */ /* 0x000fc600000006ff */
[----:B------:R-:W-:-:S09]  /*52f0*/  ULEA UR4, UR69, UR5, 0x3 ;  /* 0x0000000545047291 */ /* 0x000fd2000f8e18ff */
[----:B------:R-:W2:Y:S02]  /*5300*/  SYNCS.PHASECHK.TRANS64.TRYWAIT P0, [UR4], R3 ;  /* 0x00000003ff0075a7 */ /* 0x000ea40008001104 */
[----:B--2---:R-:W-:Y:S05]  /*5310*/  @!P0 BRA `(.L_x_86) ;  /* 0x0000004800748947 */ /* 0x004fea0003800000 */
.L_x_172:
[----:B------:R-:W-:-:S04]  /*5320*/  UIADD3 UR4, UPT, UPT, UR69, 0x1, URZ ;  /* 0x0000000145047890 */ /* 0x000fc8000fffe0ff */
[----:B------:R-:W-:-:S04]  /*5330*/  UISETP.NE.AND UP1, UPT, UR4, 0x2, UPT ;  /* 0x000000020400788c */ /* 0x000fc8000bf25270 */
[----:B------:R-:W-:Y:S02]  /*5340*/  USEL UR6, URZ, 0x1, UP1 ;  /* 0x00000001ff067887 */ /* 0x000fe40008800000 */
[----:B------:R-:W-:-:S04]  /*5350*/  USEL UR4, UR4, URZ, UP1 ;  /* 0x000000ff04047287 */ /* 0x000fc80008800000 */
[----:B------:R-:W-:Y:S01]  /*5360*/  ULEA UR4, UR4, UR5, 0x3 ;  /* 0x0000000504047291 */ /* 0x000fe2000f8e18ff */
[----:B-1----:R-:W-:-:S04]  /*5370*/  LOP3.LUT R3, R12, UR6, RZ, 0x3c, !PT ;  /* 0x000000060c037c12 */ /* 0x002fc8000f8e3cff */
[----:B------:R-:W-:Y:S01]  /*5380*/  SHF.L.U32 R3, R3, 0x1f, RZ ;  /* 0x0000001f03037819 */ /* 0x000fe200000006ff */
[----:B------:R-:W-:-:S04]  /*5390*/  IMAD.U32 R2, RZ, RZ, UR4 ;  /* 0x00000004ff027e24 */ /* 0x000fc8000f8e00ff */
[----:B------:R1:W2:Y:S03]  /*53a0*/  SYNCS.PHASECHK.TRANS64.TRYWAIT P0, [R2+URZ], R3 ;  /* 0x00000003020075a7 */ /* 0x0002a600080011ff */
[----:B--2---:R-:W-:Y:S05]  /*53b0*/  @!P0 NANOSLEEP.SYNCS 0x989680 ;  /* 0x009896800000895d */ /* 0x004fea0003900000 */
[----:B------:R-:W2:Y:S02]  /*53c0*/  @!P0 SYNCS.PHASECHK.TRANS64 P0, [R2+URZ], R3 ;  /* 0x00000003020085a7 */ /* 0x000ea400080010ff */
[----:B--2---:R-:W-:Y:S05]  /*53d0*/  @P0 BRA `(.L_x_87) ;  /* 0x0000000000240947 */ /* 0x004fea0003800000 */
.L_x_88:
[----:B--2---:R2:W4:Y:S02]  /*53e0*/  SYNCS.PHASECHK.TRANS64.TRYWAIT P0, [R2+URZ], R3 ;  /* 0x00000003020075a7 */ /* 0x00452400080011ff */
[----:B----4-:R-:W-:Y:S05]  /*53f0*/  @!P0 NANOSLEEP.SYNCS 0x989680 ;  /* 0x009896800000895d */ /* 0x010fea0003900000 */
[----:B------:R-:W4:Y:S02]  /*5400*/  @!P0 SYNCS.PHASECHK.TRANS64 P0, [R2+URZ], R3 ;  /* 0x00000003020085a7 */ /* 0x000f2400080010ff */
[----:B----4-:R-:W-:Y:S05]  /*5410*/  @!P0 BRA `(.L_x_88) ;  /* 0xfffffffc00f08947 */ /* 0x010fea000383ffff */
[----:B------:R-:W-:Y:S05]  /*5420*/  BRA `(.L_x_87) ;  /* 0x0000000000107947 */ /* 0x000fea0003800000 */
.L_x_85:
[----:B------:R-:W-:Y:S01]  /*5430*/  R2UR UR5, R0 ;  /* 0x00000000000572ca */ /* 0x000fe200000e0000 */
[----:B------:R-:W-:-:S12]  /*5440*/  UIADD3 UR4, UPT, UPT, UR43, 0x120, URZ ;  /* 0x000001202b047890 */ /* 0x000fd8000fffe0ff */
[----:B------:R-:W-:-:S09]  /*5450*/  UPRMT UR4, UR5, 0x654, UR4 ;  /* 0x0000065405047896 */ /* 0x000fd20008000004 */
[----:B------:R-:W-:Y:S03]  /*5460*/  SYNCS.ARRIVE.TRANS64.RED.A1T0 RZ, [UR4], RZ ;  /* 0x000000ffffff79a7 */ /* 0x000fe60008100404 */
.L_x_87:
[----:B-12---:R-:W-:Y:S01]  /*5470*/  SHF.L.U32 R3, RZ, 0x1f, RZ ;  /* 0x0000001fff037819 */ /* 0x006fe200000006ff */
[----:B------:R-:W-:Y:S01]  /*5480*/  UIADD3 UR4, UPT, UPT, UR43, 0x120, URZ ;  /* 0x000001202b047890 */ /* 0x000fe2000fffe0ff */
[----:B------:R-:W-:Y:S02]  /*5490*/  PLOP3.LUT P0, PT, PT, PT, UP0, 0x80, 0x8 ;  /* 0x000000000008781c */ /* 0x000fe40003f0f008 */
[----:B---3--:R-:W1:Y:S02]  /*54a0*/  SYNCS.PHASECHK.TRANS64.TRYWAIT P1, [UR43+0x120], R3 ;  /* 0x00012003ff0075a7 */ /* 0x008e64000802112b */
[----:B-1----:R-:W-:Y:S09]  /*54b0*/  @!P1 BRA `(.L_x_89) ;  /* 0x0000004800249947 */ /* 0x002ff20003800000 */
.L_x_174:
[----:B------:R-:W-:Y:S01]  /*54c0*/  R2UR UR5, R0 ;  /* 0x00000000000572ca */ /* 0x000fe200000e0000 */
[----:B------:R-:W-:-:S12]  /*54d0*/  UMOV UR6, 0x1 ;  /* 0x0000000100067882 */ /* 0x000fd80000000000 */
[----:B------:R-:W-:-:S03]  /*54e0*/  @!UP0 UPRMT UR4, UR5, 0x654, UR4 ;  /* 0x0000065405048896 */ /* 0x000fc60008000004 */
[----:B------:R-:W-:-:S06]  /*54f0*/  UMOV UR5, 0xffff ;  /* 0x0000ffff00057882 */ /* 0x000fcc0000000000 */
[----:B------:R-:W-:Y:S01]  /*5500*/  @!P0 SYNCS.ARRIVE.TRANS64.RED.A1T0 RZ, [UR4], RZ ;  /* 0x000000ffffff89a7 */ /* 0x000fe20008100404 */
[----:B------:R-:W-:Y:S01]  /*5510*/  NOP ;  /* 0x0000000000007918 */ /* 0x000fe20000000000 */
[----:B------:R-:W2:Y:S01]  /*5520*/  LDS R0, [UR8+0x14] ;  /* 0x00001408ff007984 */ /* 0x000ea20008000800 */
[----:B------:R-:W-:-:S04]  /*5530*/  ULOP3.LUT UR4, UR36, 0xffff, URZ, 0xc0, !UPT ;  /* 0x0000ffff24047892 */ /* 0x000fc8000f8ec0ff */
[----:B------:R-:W-:-:S04]  /*5540*/  USHF.R.U32.HI UR4, URZ, 0x5, UR4 ;  /* 0x00000005ff047899 */ /* 0x000fc80008011604 */
[----:B------:R-:W-:Y:S02]  /*5550*/  USHF.L.U32 UR5, UR5, UR4, URZ ;  /* 0x0000000405057299 */ /* 0x000fe400080006ff */
[----:B------:R-:W-:-:S04]  /*5560*/  USHF.L.U32 UR4, UR6, UR4, URZ ;  /* 0x0000000406047299 */ /* 0x000fc800080006ff */
[----:B--2---:R-:W-:-:S04]  /*5570*/  LOP3.LUT R0, R0, UR5, RZ, 0xc0, !PT ;  /* 0x0000000500007c12 */ /* 0x004fc8000f8ec0ff */
[----:B------:R-:W-:-:S13]  /*5580*/  ISETP.NE.AND P0, PT, R0, UR5, PT ;  /* 0x0000000500007c0c */ /* 0x000fda000bf05270 */
[----:B------:R-:W-:Y:S05]  /*5590*/  @P0 BRA `(.L_x_90) ;  /* 0x0000000000580947 */ /* 0x000fea0003800000 */
[----:B------:R-:W2:Y:S02]  /*55a0*/  LDS R0, [UR8+0x18] ;  /* 0x00001808ff007984 */ /* 0x000ea40008000800 */
[----:B--2---:R-:W-:-:S04]  /*55b0*/  LOP3.LUT R0, R0, UR4, RZ, 0xc0, !PT ;  /* 0x0000000400007c12 */ /* 0x004fc8000f8ec0ff */
[----:B------:R-:W-:-:S13]  /*55c0*/  ISETP.NE.AND P0, PT, R0, UR4, PT ;  /* 0x0000000400007c0c */ /* 0x000fda000bf05270 */
[----:B------:R-:W-:Y:S05]  /*55d0*/  @P0 BRA `(.L_x_91) ;  /* 0x00000000003c0947 */ /* 0x000fea0003800000 */
[----:B-1----:R-:W1:Y:S01]  /*55e0*/  S2R R2, SR_LANEID ;  /* 0x0000000000027919 */ /* 0x002e620000000000 */
[----:B------:R-:W-:Y:S01]  /*55f0*/  ULOP3.LUT UR5, URZ, UR5, URZ, 0x33, !UPT ;  /* 0x00000005ff057292 */ /* 0x000fe2000f8e33ff */
[----:B------:R-:W-:Y:S01]  /*5600*/  LOP3.LUT R4, RZ, UR4, RZ, 0x33, !PT ;  /* 0x00000004ff047c12 */ /* 0x000fe2000f8e33ff */
[----:B------:R-:W-:Y:S02]  /*5610*/  VOTEU.ANY UR4, UPT, PT ;  /* 0x0000000000047886 */ /* 0x000fe400038e0100 */
[----:B------:R-:W-:Y:S01]  /*5620*/  UFLO.U32 UR4, UR4 ;  /* 0x00000004000472bd */ /* 0x000fe200080e0000 */
[----:B------:R-:W2:Y:S01]  /*5630*/  REDUX UR6, R4 ;  /* 0x00000000040673c4 */ /* 0x000ea20000000000 */
[----:B------:R-:W-:-:S06]  /*5640*/  IMAD.U32 R0, RZ, RZ, UR5 ;  /* 0x00000005ff007e24 */ /* 0x000fcc000f8e00ff */
[----:B------:R3:W-:Y:S01]  /*5650*/  UTCATOMSWS.AND URZ, UR5 ;  /* 0x0000000500ff79e3 */ /* 0x0007e20008000000 */
[----:B------:R-:W4:Y:S01]  /*5660*/  REDUX UR7, R0 ;  /* 0x00000000000773c4 */ /* 0x000f220000000000 */
[----:B-1----:R-:W-:Y:S01]  /*5670*/  ISETP.EQ.U32.AND P0, PT, R2, UR4, PT ;  /* 0x0000000402007c0c */ /* 0x002fe2000bf02070 */
[----:B--2---:R-:W-:Y:S01]  /*5680*/  IMAD.U32 R2, RZ, RZ, UR6 ;  /* 0x00000006ff027e24 */ /* 0x004fe2000f8e00ff */
[----:B----4-:R-:W-:-:S11]  /*5690*/  MOV R3, UR7 ;  /* 0x0000000700037c02 */ /* 0x010fd60008000f00 */
[----:B------:R3:W-:Y:S04]  /*56a0*/  @P0 ATOMS.AND RZ, [UR8+0x14], R3 ;  /* 0x00001403ffff098c */ /* 0x0007e8000a800008 */
[----:B------:R3:W-:Y:S01]  /*56b0*/  @P0 ATOMS.AND RZ, [UR8+0x18], R2 ;  /* 0x00001802ffff098c */ /* 0x0007e2000a800008 */
[----:B------:R-:W-:Y:S05]  /*56c0*/  BRA `(.L_x_92) ;  /* 0x0000000000147947 */ /* 0x000fea0003800000 */
.L_x_91:
[----:B-1----:R-:W-:Y:S02]  /*56d0*/  MOV R2, 0x56f0 ;  /* 0x000056f000027802 */ /* 0x002fe40000000f00 */
[----:B-----5:R-:W-:Y:S05]  /*56e0*/  CALL.REL.NOINC `($__internal_0_$__cuda_sm10x_tcgen05_guardrail_trap_col_being_dealloced_not_returned_by_alloc) ;  /* 0x00000048008c7944 */ /* 0x020fea0003c00000 */
[----:B------:R-:W-:Y:S05]  /*56f0*/  BRA `(.L_x_92) ;  /* 0x0000000000087947 */ /* 0x000fea0003800000 */
.L_x_90:
[----:B-1----:R-:W-:Y:S02]  /*5700*/  MOV R2, 0x5720 ;  /* 0x0000572000027802 */ /* 0x002fe40000000f00 */
[----:B-----5:R-:W-:Y:S05]  /*5710*/  CALL.REL.NOINC `($__internal_2_$__cuda_sm10x_tcgen05_guardrail_trap_unallocated_columns_being_dealloced) ;  /* 0x0000004800987944 */ /* 0x020fea0003c00000 */
.L_x_92:
[----:B------:R-:W-:Y:S01]  /*5720*/  NOP ;  /* 0x0000000000007918 */ /* 0x000fe20000000000 */
[----:B---3--:R-:W-:Y:S05]  /*5730*/  EXIT ;  /* 0x000000000000794d */ /* 0x008fea0003800000 */
.L_x_63:
[----:B------:R-:W-:-:S09]  /*5740*/  UISETP.NE.OR UP0, UPT, UR22, 0x3, !UP3 ;  /* 0x000000031600788c */ /* 0x000fd2000df05670 */
[----:B------:R-:W-:Y:S05]  /*5750*/  BRA.U UP0, `(.L_x_93) ;  /* 0x0000000d00f07547 */ /* 0x000fea000b800000 */
[----:B------:R-:W1:Y:S01]  /*5760*/  LDCU UR33, c[0x0][0x370] ;  /* 0x00006e00ff2177ac */ /* 0x000e620008000800 */
[----:B------:R-:W2:Y:S01]  /*5770*/  LDC.64 R16, c[0x0][0x348] ;  /* 0x0000d200ff107b82 */ /* 0x000ea20000000a00 */
[----:B------:R-:W-:Y:S02]  /*5780*/  HFMA2 R13, -RZ, RZ, 0, 0 ;  /* 0x00000000ff0d7431 */ /* 0x000fe400000001ff */
[----:B------:R-:W-:Y:S01]  /*5790*/  IMAD.MOV.U32 R15, RZ, RZ, 0x1 ;  /* 0x00000001ff0f7424 */ /* 0x000fe200078e00ff */
[----:B------:R-:W1:Y:S01]  /*57a0*/  LDCU.128 UR28, c[0x0][0xf10] ;  /* 0x0001e200ff1c77ac */ /* 0x000e620008000c00 */
[----:B------:R-:W-:Y:S01]  /*57b0*/  IMAD.MOV.U32 R14, RZ, RZ, RZ ;  /* 0x000000ffff0e7224 */ /* 0x000fe200078e00ff */
[----:B------:R-:W-:Y:S01]  /*57c0*/  MOV R7, 0x2000 ;  /* 0x0000200000077802 */ /* 0x000fe20000000f00 */
[----:B------:R-:W3:Y:S01]  /*57d0*/  LDCU UR32, c[0x0][0x374] ;  /* 0x00006e80ff2077ac */ /* 0x000ee20008000800 */
[----:B------:R-:W4:Y:S01]  /*57e0*/  LDC.64 R2, c[0x0][0xc88] ;  /* 0x00032200ff027b82 */ /* 0x000f220000000a00 */
[----:B------:R-:W3:Y:S01]  /*57f0*/  LDCU UR15, c[0x0][0xf0c] ;  /* 0x0001e180ff0f77ac */ /* 0x000ee20008000800 */
[----:B------:R-:W3:Y:S06]  /*5800*/  LDCU UR37, c[0x0][0xf20] ;  /* 0x0001e400ff2577ac */ /* 0x000eec0008000800 */
[----:B------:R-:W2:Y:S01]  /*5810*/  LDC.64 R4, c[0x0][0xc90] ;  /* 0x00032400ff047b82 */ /* 0x000ea20000000a00 */
[----:B------:R-:W3:Y:S01]  /*5820*/  LDCU UR4, c[0x0][0xf30] ;  /* 0x0001e600ff0477ac */ /* 0x000ee20008000800 */
[----:B-1----:R-:W-:-:S02]  /*5830*/  UIMAD.WIDE.U32 UR6, UR33, UR28, URZ ;  /* 0x0000001c210672a5 */ /* 0x002fc4000f8e00ff */
[----:B---3--:R-:W-:Y:S01]  /*5840*/  UIMAD.WIDE.U32 UR8, UR32, UR31, URZ ;  /* 0x0000001f200872a5 */ /* 0x008fe2000f8e00ff */
[----:B------:R-:W-:Y:S01]  /*5850*/  UMOV UR24, 0x400 ;  /* 0x0000040000187882 */ /* 0x000fe20000000000 */
[----:B------:R-:W-:-:S03]  /*5860*/  UPLOP3.LUT UP3, UPT, UPT, UPT, UPT, 0x40, 0x4 ;  /* 0x000000000004789c */ /* 0x000fc60003f6e870 */
[----:B------:R-:W-:Y:S01]  /*5870*/  UMOV UR6, UR7 ;  /* 0x0000000700067c82 */ /* 0x000fe20008000000 */
[----:B------:R-:W-:Y:S01]  /*5880*/  UISETP.GE.AND UP0, UPT, UR40, 0x1, UPT ;  /* 0x000000012800788c */ /* 0x000fe2000bf06270 */
[----:B------:R-:W-:Y:S01]  /*5890*/  UMOV UR34, UR9 ;  /* 0x0000000900227c82 */ /* 0x000fe20008000000 */
[----:B------:R-:W-:Y:S01]  /*58a0*/  UISETP.NE.AND UP4, UPT, UR40, 0x1, UPT ;  /* 0x000000012800788c */ /* 0x000fe2000bf85270 */
[----:B------:R-:W1:Y:S01]  /*58b0*/  LDCU.64 UR16, c[0x0][0xf28] ;  /* 0x0001e500ff1077ac */ /* 0x000e620008000a00 */
[----:B------:R-:W-:Y:S02]  /*58c0*/  ULEA UR24, UR60, UR24, 0x18 ;  /* 0x000000183c187291 */ /* 0x000fe4000f8ec0ff */
[----:B------:R-:W-:Y:S02]  /*58d0*/  UISETP.NE.AND UP6, UPT, UR15, 0x1, UPT ;  /* 0x000000010f00788c */ /* 0x000fe4000bfc5270 */
[----:B------:R-:W-:Y:S02]  /*58e0*/  UISETP.NE.AND UP5, UPT, UR30, 0x1, UPT ;  /* 0x000000011e00788c */ /* 0x000fe4000bfa5270 */
[----:B------:R-:W-:-:S02]  /*58f0*/  USHF.R.U32.HI UR35, URZ, UR29, UR6 ;  /* 0x0000001dff237299 */ /* 0x000fc40008011606 */
[----:B------:R-:W-:Y:S02]  /*5900*/  USHF.R.U32.HI UR34, URZ, UR37, UR34 ;  /* 0x00000025ff227299 */ /* 0x000fe40008011622 */
[----:B------:R-:W-:Y:S01]  /*5910*/  UISETP.NE.AND UP2, UPT, UR4, 0x1, UPT ;  /* 0x000000010400788c */ /* 0x000fe2000bf45270 */
[----:B------:R-:W-:-:S10]  /*5920*/  UMOV UR12, URZ ;  /* 0x000000ff000c7c82 */ /* 0x000fd40008000000 */
.L_x_102:
[C---:B------:R-:W-:Y:S02]  /*5930*/  LEA R12, R14.reuse, UR24, 0x3 ;  /* 0x000000180e0c7c11 */ /* 0x040fe4000f8e18ff */
[----:B------:R-:W-:Y:S02]  /*5940*/  SHF.L.U32 R9, R13, 0x1f, RZ ;  /* 0x0000001f0d097819 */ /* 0x000fe400000006ff */
[----:B------:R-:W-:Y:S02]  /*5950*/  LEA R10, R14, UR24, 0x4 ;  /* 0x000000180e0a7c11 */ /* 0x000fe4000f8e20ff */
[----:B---3--:R-:W3:Y:S02]  /*5960*/  SYNCS.PHASECHK.TRANS64.TRYWAIT P0, [R12+URZ+0xc0], R9 ;  /* 0x0000c0090c0075a7 */ /* 0x008ee400080011ff */
[----:B---3--:R-:W-:Y:S05]  /*5970*/  @!P0 BRA `(.L_x_94) ;  /* 0x00000044000c8947 */ /* 0x008fea0003800000 */
.L_x_175:
[----:B---3--:R-:W3:Y:S01]  /*5980*/  LDS.128 R8, [R10+0x130] ;  /* 0x000130000a087984 */ /* 0x008ee20000000c00 */
[----:B------:R-:W-:Y:S01]  /*5990*/  UISETP.GE.AND UP0, UPT, UR40, 0x1, UPT ;  /* 0x000000012800788c */ /* 0x000fe2000bf06270 */
[----:B------:R-:W-:Y:S01]  /*59a0*/  @!PT LDS RZ, [RZ] ;  /* 0x00000000fffff984 */ /* 0x000fe20000000800 */
[----:B------:R-:W-:Y:S01]  /*59b0*/  @!PT LDS RZ, [RZ] ;  /* 0x00000000fffff984 */ /* 0x000fe20000000800 */
[----:B------:R-:W-:Y:S01]  /*59c0*/  @!PT LDS RZ, [RZ] ;  /* 0x00000000fffff984 */ /* 0x000fe20000000800 */
[----:B------:R-:W-:Y:S01]  /*59d0*/  @!PT LDS RZ, [RZ] ;  /* 0x00000000fffff984 */ /* 0x000fe20000000800 */
[----:B------:R1:W-:Y:S06]  /*59e0*/  MEMBAR.ALL.CTA ;  /* 0x0000000000007992 */ /* 0x0003ec0000008000 */
[----:B-1----:R-:W1:Y:S01]  /*59f0*/  FENCE.VIEW.ASYNC.S ;  /* 0x00000000000073c6 */ /* 0x002e620000000000 */
[----:B---3--:R-:W-:Y:S11]  /*5a00*/  LOP3.LUT P0, RZ, R10, 0x1, RZ, 0xc0, !PT ;  /* 0x000000010aff7812 */ /* 0x008ff6000780c0ff */
[----:B------:R-:W-:Y:S02]  /*5a10*/  @!UPT UIADD3 URZ, UPT, UPT, URZ, URZ, URZ ;  /* 0x000000fffffff290 */ /* 0x000fe4000fffe0ff */
[----:B-1----:R-:W-:Y:S01]  /*5a20*/  VOTEU.ANY UP1, P0 ;  /* 0x0000000000ff7886 */ /* 0x002fe20000020100 */
[----:B------:R-:W-:Y:S11]  /*5a30*/  PLOP3.LUT P0, PT, PT, PT, UP1, 0x80, 0x8 ;  /* 0x000000000008781c */ /* 0x000ff60003f0f018 */
[----:B------:R-:W-:Y:S02]  /*5a40*/  @!UPT UIADD3 URZ, UPT, UPT, URZ, URZ, URZ ;  /* 0x000000fffffff290 */ /* 0x000fe4000fffe0ff */
[----:B------:R-:W-:Y:S02]  /*5a50*/  @P0 SHF.R.U32.HI R0, RZ, 0x10, R9 ;  /* 0x00000010ff000819 */ /* 0x000fe40000011609 */
[----:B------:R-:W-:Y:S02]  /*5a60*/  @P0 MOV R6, R8 ;  /* 0x0000000800060202 */ /* 0x000fe40000000f00 */
[----:B------:R-:W-:Y:S01]  /*5a70*/  @P0 R2UR UR4, R0 ;  /* 0x00000000000402ca */ /* 0x000fe200000e0000 */
[----:B------:R-:W-:Y:S01]  /*5a80*/  VIADD R0, R12, 0xd0 ;  /* 0x000000d00c007836 */ /* 0x000fe20000000000 */
[----:B------:R-:W-:Y:S02]  /*5a90*/  @P0 LOP3.LUT R8, R9, 0xffff, RZ, 0xc0, !PT ;  /* 0x0000ffff09080812 */ /* 0x000fe400078ec0ff */
[----:B------:R-:W-:Y:S02]  /*5aa0*/  @P0 R2UR UR6, R6 ;  /* 0x00000000060602ca */ /* 0x000fe400000e0000 */
[----:B------:R-:W-:Y:S02]  /*5ab0*/  PRMT R0, RZ, 0x654, R0 ;  /* 0x00000654ff007816 */ /* 0x000fe40000000000 */
[----:B------:R-:W-:Y:S02]  /*5ac0*/  @P0 R2UR UR5, R8 ;  /* 0x00000000080502ca */ /* 0x000fe400000e0000 */
[----:B------:R1:W-:Y:S03]  /*5ad0*/  SYNCS.ARRIVE.TRANS64.RED.A1T0 RZ, [R0+URZ], RZ ;  /* 0x000000ff00ff79a7 */ /* 0x0003e600081004ff */
[----:B------:R-:W-:Y:S04]  /*5ae0*/  @UP1 UMOV UR27, UR4 ;  /* 0x00000004001b1c82 */ /* 0x000fe80008000000 */
[----:B------:R-:W-:Y:S04]  /*5af0*/  @UP1 UMOV UR14, UR6 ;  /* 0x00000006000e1c82 */ /* 0x000fe80008000000 */
[----:B------:R-:W-:Y:S01]  /*5b00*/  @UP1 UMOV UR13, UR5 ;  /* 0x00000005000d1c82 */ /* 0x000fe20008000000 */
[----:B------:R-:W-:Y:S05]  /*5b10*/  BRA.U !UP0, `(.L_x_95) ;  /* 0x0000000108a47547 */ /* 0x000fea000b800000 */
[----:B------:R-:W-:Y:S02]  /*5b20*/  UIMAD.WIDE.U32 UR8, UR13, UR31, URZ ;  /* 0x0000001f0d0872a5 */ /* 0x000fe4000f8e00ff */
[----:B------:R-:W-:Y:S02]  /*5b30*/  UIMAD.WIDE.U32 UR10, UR14, UR28, URZ ;  /* 0x0000001c0e0a72a5 */ /* 0x000fe4000f8e00ff */
[----:B------:R-:W-:Y:S02]  /*5b40*/  USEL UR4, UR32, UR34, !UP5 ;  /* 0x0000002220047287 */ /* 0x000fe4000e800000 */
[----:B------:R-:W-:Y:S02]  /*5b50*/  USEL UR7, UR33, UR35, !UP6 ;  /* 0x0000002321077287 */ /* 0x000fe4000f000000 */
[----:B------:R-:W-:Y:S02]  /*5b60*/  UIMAD.WIDE.U32 UR18, UR4, UR16, URZ ;  /* 0x00000010041272a5 */ /* 0x000fe4000f8e00ff */
[----:B------:R-:W-:Y:S01]  /*5b70*/  UIMAD.WIDE.U32 UR20, UR7, UR16, URZ ;  /* 0x00000010071472a5 */ /* 0x000fe2000f8e00ff */
[----:B------:R-:W-:Y:S02]  /*5b80*/  UMOV UR5, UR9 ;  /* 0x0000000900057c82 */ /* 0x000fe40008000000 */
[----:B------:R-:W-:Y:S03]  /*5b90*/  USHF.R.U32.HI UR6, URZ, UR37, UR5 ;  /* 0x00000025ff067299 */ /* 0x000fe60008011605 */
[----:B------:R-:W-:Y:S01]  /*5ba0*/  UMOV UR5, UR11 ;  /* 0x0000000b00057c82 */ /* 0x000fe20008000000 */
[----:B------:R-:W-:Y:S02]  /*5bb0*/  USEL UR6, UR13, UR6, !UP5 ;  /* 0x000000060d067287 */ /* 0x000fe4000e800000 */
[----:B------:R-:W-:Y:S02]  /*5bc0*/  USHF.R.U32.HI UR8, URZ, UR29, UR5 ;  /* 0x0000001dff087299 */ /* 0x000fe40008011605 */
[----:B------:R-:W-:Y:S01]  /*5bd0*/  UIMAD.WIDE.U32 UR10, UR6, UR16, URZ ;  /* 0x00000010060a72a5 */ /* 0x000fe2000f8e00ff */
[----:B------:R-:W-:Y:S02]  /*5be0*/  UMOV UR5, UR19 ;  /* 0x0000001300057c82 */ /* 0x000fe40008000000 */
[----:B------:R-:W-:Y:S03]  /*5bf0*/  @UP4 USHF.R.U32.HI UR4, URZ, UR17, UR5 ;  /* 0x00000011ff044299 */ /* 0x000fe60008011605 */
[----:B------:R-:W-:Y:S01]  /*5c00*/  UMOV UR5, UR21 ;  /* 0x0000001500057c82 */ /* 0x000fe20008000000 */
[----:B------:R-:W-:Y:S02]  /*5c10*/  UIMAD UR4, UR40, UR4, URZ ;  /* 0x00000004280472a4 */ /* 0x000fe4000f8e02ff */
[----:B------:R-:W-:Y:S02]  /*5c20*/  @UP4 USHF.R.U32.HI UR7, URZ, UR17, UR5 ;  /* 0x00000011ff074299 */ /* 0x000fe40008011605 */
[----:B------:R-:W-:Y:S02]  /*5c30*/  USEL UR5, UR14, UR8, !UP6 ;  /* 0x000000080e057287 */ /* 0x000fe4000f000000 */
[----:B------:R-:W-:Y:S02]  /*5c40*/  UIMAD UR8, UR40, UR7, URZ ;  /* 0x00000007280872a4 */ /* 0x000fe4000f8e02ff */
[----:B------:R-:W-:Y:S03]  /*5c50*/  UISETP.GE.AND UP0, UPT, UR6, UR4, UPT ;  /* 0x000000040600728c */ /* 0x000fe6000bf06270 */
[----:B------:R-:W-:Y:S01]  /*5c60*/  UMOV UR4, UR11 ;  /* 0x0000000b00047c82 */ /* 0x000fe20008000000 */
[----:B------:R-:W-:Y:S02]  /*5c70*/  UISETP.GE.OR UP0, UPT, UR5, UR8, UP0 ;  /* 0x000000080500728c */ /* 0x000fe40008706670 */
[----:B------:R-:W-:Y:S02]  /*5c80*/  USHF.R.U32.HI UR4, URZ, UR17, UR4 ;  /* 0x00000011ff047299 */ /* 0x000fe40008011604 */
[----:B------:R-:W-:Y:S02]  /*5c90*/  UIMAD.WIDE.U32 UR8, UR5, UR16, URZ ;  /* 0x00000010050872a5 */ /* 0x000fe4000f8e00ff */
[----:B------:R-:W-:Y:S04]  /*5ca0*/  USEL UR10, UR6, UR4, !UP4 ;  /* 0x00000004060a7287 */ /* 0x000fe8000e000000 */
[----:B------:R-:W-:Y:S01]  /*5cb0*/  UIADD3 UR11, UPT, UPT, -UR10, URZ, URZ ;  /* 0x000000ff0a0b7290 */ /* 0x000fe2000fffe1ff */
[----:B------:R-:W-:Y:S02]  /*5cc0*/  @!UP0 UMOV UR4, UR9 ;  /* 0x0000000900048c82 */ /* 0x000fe40008000000 */
[----:B------:R-:W-:Y:S02]  /*5cd0*/  @!UP0 USHF.R.U32.HI UR4, URZ, UR17, UR4 ;  /* 0x00000011ff048299 */ /* 0x000fe40008011604 */
[----:B------:R-:W-:Y:S02]  /*5ce0*/  UIMAD UR8, UR40, UR11, UR6 ;  /* 0x0000000b280872a4 */ /* 0x000fe4000f8e0206 */
[----:B------:R-:W-:Y:S04]  /*5cf0*/  @!UP0 USEL UR4, UR5, UR4, !UP4 ;  /* 0x0000000405048287 */ /* 0x000fe8000e000000 */
[----:B------:R-:W-:Y:S02]  /*5d00*/  @!UP0 UIMAD UR8, UR7, UR8, UR4 ;  /* 0x00000008070882a4 */ /* 0x000fe4000f8e0204 */
[----:B------:R-:W-:Y:S02]  /*5d10*/  @!UP0 UIADD3 UR9, UPT, UPT, UR10, -UR4, URZ ;  /* 0x800000040a098290 */ /* 0x000fe4000fffe0ff */
[----:B------:R-:W-:Y:S02]  /*5d20*/  UIADD3 UR4, UPT, UPT, -UR5, URZ, URZ ;  /* 0x000000ff05047290 */ /* 0x000fe4000fffe1ff */
[----:B------:R-:W-:Y:S02]  /*5d30*/  UIADD3 UR7, UPT, UPT, -UR6, URZ, URZ ;  /* 0x000000ff06077290 */ /* 0x000fe4000fffe1ff */
[----:B------:R-:W-:Y:S02]  /*5d40*/  @!UP0 UIMAD UR6, UR9, UR40, UR5 ;  /* 0x00000028090682a4 */ /* 0x000fe4000f8e0205 */
[----:B------:R-:W-:Y:S02]  /*5d50*/  UIMAD UR14, UR15, UR4, UR14 ;  /* 0x000000040f0e72a4 */ /* 0x000fe4000f8e020e */
[----:B------:R-:W-:Y:S01]  /*5d60*/  UIMAD UR13, UR30, UR7, UR13 ;  /* 0x000000071e0d72a4 */ /* 0x000fe2000f8e020d */
[----:B------:R-:W-:Y:S02]  /*5d70*/  @!UP0 UMOV UR5, UR8 ;  /* 0x0000000800058c82 */ /* 0x000fe40008000000 */
[----:B------:R-:W-:Y:S02]  /*5d80*/  UIMAD UR14, UR5, UR15, UR14 ;  /* 0x0000000f050e72a4 */ /* 0x000fe4000f8e020e */
[----:B------:R-:W-:Y:S11]  /*5d90*/  UIMAD UR13, UR6, UR30, UR13 ;  /* 0x0000001e060d72a4 */ /* 0x000ff6000f8e020d */
[----:B------:R-:W-:Y:S01]  /*5da0*/  @!UPT UIADD3 URZ, UPT, UPT, URZ, URZ, URZ ;  /* 0x000000fffffff290 */ /* 0x000fe2000fffe0ff */
.L_x_95:
[----:B------:R-:W3:Y:S01]  /*5db0*/  @!UP2 LDCU.128 UR20, c[0x0][0xf10] ;  /* 0x0001e200ff14a7ac */ /* 0x000ee20008000c00 */
[C---:B--2---:R-:W-:Y:S02]  /*5dc0*/  ISETP.NE.U32.AND P1, PT, R4.reuse, RZ, PT ;  /* 0x000000ff0400720c */ /* 0x044fe40003f25070 */
[----:B------:R-:W-:Y:S02]  /*5dd0*/  ISETP.NE.U32.AND P0, PT, R4, RZ, PT ;  /* 0x000000ff0400720c */ /* 0x000fe40003f05070 */
[C---:B------:R-:W-:Y:S02]  /*5de0*/  ISETP.NE.AND.EX P1, PT, R5.reuse, RZ, PT, P1 ;  /* 0x000000ff0500720c */ /* 0x040fe40003f25310 */
[----:B------:R-:W-:Y:S01]  /*5df0*/  ISETP.NE.AND.EX P0, PT, R5, RZ, PT, P0 ;  /* 0x000000ff0500720c */ /* 0x000fe20003f05300 */
[----:B------:R-:W2:Y:S01]  /*5e00*/  @!UP2 LDCU UR5, c[0x0][0xf0c] ;  /* 0x0001e180ff05a7ac */ /* 0x000ea20008000800 */
[----:B------:R-:W-:Y:S02]  /*5e10*/  USHF.L.U32 UR11, UR26, 0x7, URZ ;  /* 0x000000071a0b7899 */ /* 0x000fe400080006ff */
[----:B------:R-:W-:Y:S02]  /*5e20*/  USHF.L.U32 UR10, UR25, 0x6, URZ ;  /* 0x00000006190a7899 */ /* 0x000fe400080006ff */
[----:B---3--:R-:W-:Y:S07]  /*5e30*/  UIMAD.WIDE.U32 UR6, UR14, UR20, URZ ;  /* 0x000000140e0672a5 */ /* 0x008fee000f8e00ff */
[----:B------:R-:W-:Y:S01]  /*5e40*/  @!UP2 UMOV UR4, UR7 ;  /* 0x000000070004ac82 */ /* 0x000fe20008000000 */
[----:B--2---:R-:W-:Y:S02]  /*5e50*/  @!UP2 UISETP.NE.AND UP0, UPT, UR5, 0x1, UPT ;  /* 0x000000010500a88c */ /* 0x004fe4000bf05270 */
[----:B------:R-:W-:Y:S02]  /*5e60*/  @!UP2 USHF.R.U32.HI UR4, URZ, UR21, UR4 ;  /* 0x00000015ff04a299 */ /* 0x000fe40008011604 */
[----:B------:R-:W-:Y:S02]  /*5e70*/  UIMAD.WIDE.U32 UR6, UR13, UR23, URZ ;  /* 0x000000170d0672a5 */ /* 0x000fe4000f8e00ff */
[----:B------:R-:W-:Y:S02]  /*5e80*/  @!UP2 USEL UR8, UR14, UR4, !UP0 ;  /* 0x000000040e08a287 */ /* 0x000fe4000c000000 */
[----:B------:R-:W-:Y:S03]  /*5e90*/  @!UP2 UISETP.NE.AND UP0, UPT, UR22, 0x1, UPT ;  /* 0x000000011600a88c */ /* 0x000fe6000bf05270 */
[----:B------:R-:W-:Y:S02]  /*5ea0*/  @!UP2 UMOV UR6, UR7 ;  /* 0x000000070006ac82 */ /* 0x000fe40008000000 */
[----:B------:R-:W2:Y:S02]  /*5eb0*/  @!UP2 LDCU UR4, c[0x0][0xf20] ;  /* 0x0001e400ff04a7ac */ /* 0x000ea40008000800 */
[----:B--2---:R-:W-:Y:S04]  /*5ec0*/  @!UP2 USHF.R.U32.HI UR6, URZ, UR4, UR6 ;  /* 0x00000004ff06a299 */ /* 0x004fe80008011606 */
[----:B------:R-:W-:Y:S04]  /*5ed0*/  @!UP2 USEL UR6, UR13, UR6, !UP0 ;  /* 0x000000060d06a287 */ /* 0x000fe8000c000000 */
[----:B------:R-:W-:Y:S02]  /*5ee0*/  @!UP2 UIADD3 UR4, UPT, UPT, -UR8, UR6, URZ ;  /* 0x000000060804a290 */ /* 0x000fe4000fffe1ff */
[----:B------:R-:W-:Y:S02]  /*5ef0*/  @!UP2 UIADD3 UR6, UPT, UPT, UR8, -UR6, URZ ;  /* 0x800000060806a290 */ /* 0x000fe4000fffe0ff */
[----:B------:R-:W-:Y:S02]  /*5f00*/  @!UP2 UIMAD UR14, UR4, UR5, UR14 ;  /* 0x00000005040ea2a4 */ /* 0x000fe4000f8e020e */
[----:B------:R-:W-:Y:S01]  /*5f10*/  @!UP2 UIMAD UR13, UR6, UR22, UR13 ;  /* 0x00000016060da2a4 */ /* 0x000fe2000f8e020d */
[----:B------:R-:W-:Y:S11]  /*5f20*/  BRA.U UP3, `(.L_x_96) ;  /* 0x0000000103107547 */ /* 0x000ff6000b800000 */
[----:B-1----:R-:W-:Y:S04]  /*5f30*/  MOV R0, UR51 ;  /* 0x0000003300007c02 */ /* 0x002fe80008000f00 */
[----:B------:R-:W-:Y:S04]  /*5f40*/  SHF.L.U32 R9, R0, 0x1f, RZ ;  /* 0x0000001f00097819 */ /* 0x000fe800000006ff */
[----:B------:R-:W1:Y:S02]  /*5f50*/  SYNCS.PHASECHK.TRANS64.TRYWAIT P2, [UR24+0xb8], R9 ;  /* 0x0000b809ff0075a7 */ /* 0x000e640008041118 */
[----:B-1----:R-:W-:Y:S05]  /*5f60*/  @!P2 BRA `(.L_x_97) ;  /* 0x0000003c00a4a947 */ /* 0x002fea0003800000 */
.L_x_96:
[----:B------:R-:W-:Y:S05]  /*5f70*/  @!P1 BRA `(.L_x_98) ;  /* 0x0000000000309947 */ /* 0x000fea0003800000 */
[----:B----4-:R-:W-:Y:S01]  /*5f80*/  ISETP.NE.U32.AND P1, PT, R2, RZ, PT ;  /* 0x000000ff0200720c */ /* 0x010fe20003f25070 */
[----:B------:R-:W2:Y:S01]  /*5f90*/  LDCU.64 UR4, c[0x0][0x358] ;  /* 0x00006b00ff0477ac */ /* 0x000ea20008000a00 */
[----:B------:R-:W-:Y:S02]  /*5fa0*/  IMAD.MOV.U32 R88, RZ, RZ, 0x1 ;  /* 0x00000001ff587424 */ /* 0x000fe400078e00ff */
[----:B------:R-:W-:Y:S11]  /*5fb0*/  ISETP.NE.AND.EX P1, PT, R3, RZ, PT, P1 ;  /* 0x000000ff0300720c */ /* 0x000ff60003f25310 */
[----:B------:R-:W-:Y:S02]  /*5fc0*/  @!UPT UIADD3 URZ, UPT, UPT, URZ, URZ, URZ ;  /* 0x000000fffffff290 */ /* 0x000fe4000fffe0ff */
[----:B-1----:R-:W1:Y:S01]  /*5fd0*/  @P1 LDC.64 R8, c[0x0][0xc88] ;  /* 0x00032200ff081b82 */ /* 0x002e620000000a00 */
[----:B------:R-:W-:Y:S04]  /*5fe0*/  @P1 IMAD R0, R4, UR36, RZ ;  /* 0x0000002404001c24 */ /* 0x000fe8000f8e02ff */
[----:B-1----:R-:W-:Y:S04]  /*5ff0*/  @P1 IMAD.WIDE R8, R0, 0x4, R8 ;  /* 0x0000000400081825 */ /* 0x002fe800078e0208 */
[----:B------:R-:W-:Y:S01]  /*6000*/  HFMA2 R0, -RZ, RZ, 0, 5.9604644775390625e-08 ;  /* 0x00000001ff007431 */ /* 0x000fe200000001ff */
[----:B--2--5:R2:W5:Y:S04]  /*6010*/  @P1 LDG.E R41, desc[UR4][R8.64] ;  /* 0x0000000408291981 */ /* 0x024568000c1e1900 */
[----:B------:R-:W-:Y:S01]  /*6020*/  @!P1 PRMT R88, R0, 0x7610, R88 ;  /* 0x0000761000589816 */ /* 0x000fe20000000058 */
[----:B--2---:R-:W3:Y:S06]  /*6030*/  @!P1 LDC R41, c[0x0][0xc80] ;  /* 0x00032000ff299b82 */ /* 0x004eec0000000800 */
.L_x_98:
[----:B---3-5:R-:W-:Y:S01]  /*6040*/  @!P0 FSETP.EQ.AND P1, PT, R41, RZ, PT ;  /* 0x000000ff2900820b */ /* 0x028fe20003f22000 */
[----:B------:R-:W-:Y:S01]  /*6050*/  @!UPT UIADD3 URZ, UPT, UPT, URZ, URZ, URZ ;  /* 0x000000fffffff290 */ /* 0x000fe2000fffe0ff */
[----:B------:R-:W-:Y:S11]  /*6060*/  @!P0 BRA `(.L_x_99) ;  /* 0x0000000000188947 */ /* 0x000ff60003800000 */
[----:B------:R-:W-:Y:S02]  /*6070*/  LOP3.LUT P0, RZ, R88, 0xff, RZ, 0xc0, !PT ;  /* 0x000000ff58ff7812 */ /* 0x000fe4000780c0ff */
[----:B----4-:R-:W-:Y:S04]  /*6080*/  ISETP.NE.U32.AND P1, PT, R2, RZ, PT ;  /* 0x000000ff0200720c */ /* 0x010fe80003f25070 */
[----:B------:R-:W-:Y:S04]  /*6090*/  ISETP.NE.AND.EX P1, PT, R3, RZ, PT, P1 ;  /* 0x000000ff0300720c */ /* 0x000fe80003f25310 */
[----:B------:R-:W-:Y:S03]  /*60a0*/  PLOP3.LUT P1, PT, P1, PT, PT, 0x8, 0x80 ;  /* 0x000000000080781c */ /* 0x000fe60000f2e170 */
[----:B------:R-:W-:Y:S11]  /*60b0*/  @P0 FSETP.EQ.AND P1, PT, R41, RZ, PT ;  /* 0x000000ff2900020b */ /* 0x000ff60003f22000 */
[----:B------:R-:W-:Y:S02]  /*60c0*/  @!UPT UIADD3 URZ, UPT, UPT, URZ, URZ, URZ ;  /* 0x000000fffffff290 */ /* 0x000fe4000fffe0ff */
.L_x_99:
[----:B------:R-:W-:Y:S01]  /*60d0*/  ULEA UR4, UR12, UR24, 0x3 ;  /* 0x000000180c047291 */ /* 0x000fe2000f8e18ff */
[----:B-1----:R-:W-:Y:S02]  /*60e0*/  SHF.L.U32 R9, R15, 0x1f, RZ ;  /* 0x0000001f0f097819 */ /* 0x002fe400000006ff */
[----:B------:R-:W-:Y:S04]  /*60f0*/  ELECT P0, URZ, PT ;  /* 0x0000000000ff782f */ /* 0x000fe80003800000 */
[----:B------:R-:W-:Y:S02]  /*6100*/  PLOP3.LUT P1, PT, P1, P0, PT, 0xf2, 0x2f ;  /* 0x00000000002f781c */ /* 0x000fe40000f21e72 */
[----:B------:R-:W1:Y:S11]  /*6110*/  SYNCS.PHASECHK.TRANS64.TRYWAIT P2, [UR4+0x98], R9 ;  /* 0x00009809ff0075a7 */ /* 0x000e760008041104 */
[----:B------:R-:W-:Y:S05]  /*6120*/  @!P1 IADD3 R8, P0, PT, R16, 0x980, RZ ;  /* 0x0000098010089810 */ /* 0x000fea0007f1e0ff */
[----:B------:R-:W-:Y:S01]  /*6130*/  @!P1 IMAD.X R6, RZ, RZ, R17, P0 ;  /* 0x000000ffff069224 */ /* 0x000fe200000e0611 */
[----:B-1----:R-:W-:Y:S07]  /*6140*/  @!P2 BRA `(.L_x_100) ;  /* 0x0000003c0044a947 */ /* 0x002fee0003800000 */
.L_x_178:
[----:B------:R-:W-:Y:S01]  /*6150*/  @!P1 R2UR UR7, R6 ;  /* 0x00000000060792ca */ /* 0x000fe200000e0000 */
[----:B------:R-:W-:Y:S01]  /*6160*/  UIADD3 UR5, UPT, UPT, UR12, 0x1, URZ ;  /* 0x000000010c057890 */ /* 0x000fe2000fffe0ff */
[----:B------:R-:W-:Y:S01]  /*6170*/  @!P1 R2UR UR6, R8 ;  /* 0x00000000080692ca */ /* 0x000fe200000e0000 */
[----:B------:R-:W-:Y:S01]  /*6180*/  UIADD3 UR9, UPT, UPT, UR4, 0x80, URZ ;  /* 0x0000008004097890 */ /* 0x000fe2000fffe0ff */
[----:B------:R-:W-:Y:S01]  /*6190*/  @!P1 IMAD.MOV.U32 R6, RZ, RZ, 0x2000 ;  /* 0x00002000ff069424 */ /* 0x000fe200078e00ff */
[----:B------:R-:W-:Y:S01]  /*61a0*/  UISETP.NE.AND UP0, UPT, UR5, 0x3, UPT ;  /* 0x000000030500788c */ /* 0x000fe2000bf05270 */
[----:B------:R-:W-:Y:S01]  /*61b0*/  VIADD R14, R14, 0x1 ;  /* 0x000000010e0e7836 */ /* 0x000fe20000000000 */
[----:B------:R-:W-:Y:S01]  /*61c0*/  UMOV UR22, 0x0 ;  /* 0x0000000000167882 */ /* 0x000fe20000000000 */
[----:B------:R-:W-:Y:S01]  /*61d0*/  UMOV UR23, 0x10000000 ;  /* 0x1000000000177882 */ /* 0x000fe20000000000 */
[----:B------:R-:W-:Y:S04]  /*61e0*/  UPRMT UR20, UR60, 0x654, UR9 ;  /* 0x000006543c147896 */ /* 0x000fe80008000009 */
[----:B-1----:R-:W-:Y:S01]  /*61f0*/  IMAD.U32 R9, RZ, RZ, UR7 ;  /* 0x00000007ff097e24 */ /* 0x002fe2000f8e00ff */
[----:B------:R-:W-:Y:S01]  /*6200*/  USEL UR7, URZ, 0x1, UP0 ;  /* 0x00000001ff077887 */ /* 0x000fe20008000000 */
[----:B------:R-:W-:Y:S01]  /*6210*/  IMAD.U32 R8, RZ, RZ, UR6 ;  /* 0x00000006ff087e24 */ /* 0x000fe2000f8e00ff */
[----:B------:R-:W-:Y:S02]  /*6220*/  USEL UR6, UR5, URZ, UP0 ;  /* 0x000000ff05067287 */ /* 0x000fe40008000000 */
[----:B------:R-:W-:Y:S01]  /*6230*/  VOTEU.ALL UP0, P1 ;  /* 0x0000000000ff7886 */ /* 0x000fe20000800000 */
[----:B------:R-:W-:Y:S02]  /*6240*/  @!P1 R2UR UR19, R9 ;  /* 0x00000000091392ca */ /* 0x000fe400000e0000 */
[----:B------:R-:W-:Y:S02]  /*6250*/  @!P1 R2UR UR18, R8 ;  /* 0x00000000081292ca */ /* 0x000fe400000e0000 */
[----:B------:R-:W-:Y:S01]  /*6260*/  @!UP0 ULEA UR5, UR12, UR24, 0xd ;  /* 0x000000180c058291 */ /* 0x000fe2000f8e68ff */
[----:B------:R-:W-:Y:S02]  /*6270*/  LOP3.LUT R15, R15, UR7, RZ, 0x3c, !PT ;  /* 0x000000070f0f7c12 */ /* 0x000fe4000f8e3cff */
[----:B------:R-:W-:Y:S01]  /*6280*/  UMOV UR12, UR36 ;  /* 0x00000024000c7c82 */ /* 0x000fe20008000000 */
[----:B------:R-:W-:Y:S01]  /*6290*/  @!UP0 UIADD3 UR8, UPT, UPT, UR5, 0x200, URZ ;  /* 0x0000020005088890 */ /* 0x000fe2000fffe0ff */
[----:B------:R-:W-:Y:S01]  /*62a0*/  SHF.L.U32 R0, R15, 0x1f, RZ ;  /* 0x0000001f0f007819 */ /* 0x000fe200000006ff */
[----:B------:R-:W-:Y:S01]  /*62b0*/  VOTEU.ALL UP0, P1 ;  /* 0x0000000000ff7886 */ /* 0x000fe20000800000 */
[----:B------:R-:W-:Y:S06]  /*62c0*/  ULEA UR5, UR6, UR24, 0x3 ;  /* 0x0000001806057291 */ /* 0x000fec000f8e18ff */
[----:B------:R1:W-:Y:S01]  /*62d0*/  @!UP0 UTMALDG.3D [UR8], [UR18], desc[UR22] ;  /* 0x00001608120085b4 */ /* 0x0003e20008011000 */
[----:B------:R1:W-:Y:S01]  /*62e0*/  @!P1 SYNCS.ARRIVE.TRANS64.RED.A0TR RZ, [UR4+0x80], R6 ;  /* 0x00008006ffff99a7 */ /* 0x0003e20008300404 */
[----:B------:R-:W-:Y:S01]  /*62f0*/  SYNCS.ARRIVE.TRANS64.RED.A1T0 RZ, [UR20], RZ ;  /* 0x000000ffffff79a7 */ /* 0x000fe20008100414 */
[----:B------:R-:W2:Y:S02]  /*6300*/  SYNCS.PHASECHK.TRANS64.TRYWAIT P0, [UR5+0x98], R0 ;  /* 0x00009800ff0075a7 */ /* 0x000ea40008001105 */
[----:B-12---:R-:W-:Y:S05]  /*6310*/  @!P0 BRA `(.L_x_101) ;  /* 0x0000003800e88947 */ /* 0x006fea0003800000 */
.L_x_180:
[----:B------:R-:W-:Y:S01]  /*6320*/  UIADD3 UR9, UPT, UPT, UR5, 0x80, URZ ;  /* 0x0000008005097890 */ /* 0x000fe2000fffe0ff */
[----:B------:R-:W-:Y:S01]  /*6330*/  @!P1 IADD3 R6, P0, PT, R16, 0x980, RZ ;  /* 0x0000098010069810 */ /* 0x000fe20007f1e0ff */
[----:B------:R-:W-:Y:S01]  /*6340*/  UPLOP3.LUT UP3, UPT, UPT, UPT, UPT, 0x80, 0x8 ;  /* 0x000000000008789c */ /* 0x000fe20003f6f070 */
[----:B------:R-:W-:Y:S01]  /*6350*/  R2UR UR23, R90 ;  /* 0x000000005a1772ca */ /* 0x000fe200000e0000 */
[----:B------:R-:W-:Y:S01]  /*6360*/  UMOV UR20, 0x0 ;  /* 0x0000000000147882 */ /* 0x000fe20000000000 */
[----:B------:R-:W-:Y:S01]  /*6370*/  @!P1 R2UR UR7, R6 ;  /* 0x00000000060792ca */ /* 0x000fe200000e0000 */
[----:B-1----:R-:W-:Y:S01]  /*6380*/  @!P1 IMAD.X R0, RZ, RZ, R17, P0 ;  /* 0x000000ffff009224 */ /* 0x002fe200000e0611 */
[----:B------:R-:W-:Y:S01]  /*6390*/  UMOV UR21, 0x10000000 ;  /* 0x1000000000157882 */ /* 0x000fe20000000000 */
[----:B------:R-:W-:Y:S01]  /*63a0*/  UMOV UR12, UR36 ;  /* 0x00000024000c7c82 */ /* 0x000fe20008000000 */
[----:B------:R-:W-:Y:S01]  /*63b0*/  VOTEU.ALL UP0, P1 ;  /* 0x0000000000ff7886 */ /* 0x000fe20000800000 */
[----:B------:R-:W-:Y:S01]  /*63c0*/  R2UR UR22, R91 ;  /* 0x000000005b1672ca */ /* 0x000fe200000e0000 */
[----:B------:R-:W-:Y:S01]  /*63d0*/  UMOV UR36, UR27 ;  /* 0x0000001b00247c82 */ /* 0x000fe20008000000 */
[----:B------:R-:W-:Y:S02]  /*63e0*/  @!P1 R2UR UR4, R0 ;  /* 0x00000000000492ca */ /* 0x000fe400000e0000 */
[----:B------:R-:W-:Y:S01]  /*63f0*/  @!UP0 UIADD3 UR10, UPT, UPT, UR10, 0x20, URZ ;  /* 0x000000200a0a8890 */ /* 0x000fe2000fffe0ff */
[C---:B------:R-:W-:Y:S01]  /*6400*/  ISETP.NE.AND P0, PT, R14.reuse, 0x2, PT ;  /* 0x000000020e00780c */ /* 0x040fe20003f05270 */
[----:B------:R-:W-:Y:S02]  /*6410*/  UIADD3 UR25, UPT, UPT, UR13, UR23, URZ ;  /* 0x000000170d197290 */ /* 0x000fe4000fffe0ff */
[----:B------:R-:W-:Y:S01]  /*6420*/  IMAD.U32 R8, RZ, RZ, UR7 ;  /* 0x00000007ff087e24 */ /* 0x000fe2000f8e00ff */
[----:B------:R-:W-:Y:S02]  /*6430*/  SEL R0, RZ, 0x1, P0 ;  /* 0x00000001ff007807 */ /* 0x000fe40000000000 */
[----:B------:R-:W-:Y:S02]  /*6440*/  SEL R14, R14, RZ, P0 ;  /* 0x000000ff0e0e7207 */ /* 0x000fe40000000000 */
[----:B------:R-:W-:Y:S01]  /*6450*/  @!P1 R2UR UR18, R8 ;  /* 0x00000000081292ca */ /* 0x000fe200000e0000 */
[----:B------:R-:W-:Y:S01]  /*6460*/  UIADD3 UR26, UPT, UPT, UR14, UR22, URZ ;  /* 0x000000160e1a7290 */ /* 0x000fe2000fffe0ff */
[----:B------:R-:W-:Y:S01]  /*6470*/  IMAD.U32 R9, RZ, RZ, UR4 ;  /* 0x00000004ff097e24 */ /* 0x000fe2000f8e00ff */
[----:B------:R-:W-:Y:S01]  /*6480*/  @!UP0 ULEA UR4, UR6, UR24, 0xd ;  /* 0x0000001806048291 */ /* 0x000fe2000f8e68ff */
[----:B------:R-:W-:Y:S03]  /*6490*/  LOP3.LUT R13, R13, R0, RZ, 0x3c, !PT ;  /* 0x000000000d0d7212 */ /* 0x000fe600078e3cff */
[----:B------:R-:W-:Y:S01]  /*64a0*/  @!P1 R2UR UR19, R9 ;  /* 0x00000000091392ca */ /* 0x000fe200000e0000 */
[----:B------:R-:W-:Y:S01]  /*64b0*/  @!UP0 UIADD3 UR8, UPT, UPT, UR4, 0x200, URZ ;  /* 0x0000020004088890 */ /* 0x000fe2000fffe0ff */
[----:B------:R-:W-:Y:S01]  /*64c0*/  VOTEU.ALL UP0, P1 ;  /* 0x0000000000ff7886 */ /* 0x000fe20000800000 */
[----:B------:R-:W-:Y:S10]  /*64d0*/  UPRMT UR4, UR60, 0x654, UR9 ;  /* 0x000006543c047896 */ /* 0x000ff40008000009 */
[----:B------:R1:W-:Y:S01]  /*64e0*/  @!UP0 UTMALDG.3D [UR8], [UR18], desc[UR20] ;  /* 0x00001408120085b4 */ /* 0x0003e20008011000 */
[----:B------:R3:W-:Y:S01]  /*64f0*/  @!P1 SYNCS.ARRIVE.TRANS64.RED.A0TR RZ, [UR5+0x80], R7 ;  /* 0x00008007ffff99a7 */ /* 0x0007e20008300405 */
[----:B------:R-:W-:Y:S01]  /*6500*/  SYNCS.ARRIVE.TRANS64.RED.A1T0 RZ, [UR4], RZ ;  /* 0x000000ffffff79a7 */ /* 0x000fe20008100404 */
[----:B------:R-:W-:Y:S04]  /*6510*/  UIADD3 UR4, UPT, UPT, UR6, 0x1, URZ ;  /* 0x0000000106047890 */ /* 0x000fe8000fffe0ff */
[----:B------:R-:W-:Y:S04]  /*6520*/  UISETP.NE.AND UP0, UPT, UR4, 0x3, UPT ;  /* 0x000000030400788c */ /* 0x000fe8000bf05270 */
[----:B------:R-:W-:Y:S06]  /*6530*/  USEL UR5, URZ, 0x1, UP0 ;  /* 0x00000001ff057887 */ /* 0x000fec0008000000 */
[----:B------:R-:W-:Y:S01]  /*6540*/  LOP3.LUT R15, R15, UR5, RZ, 0x3c, !PT ;  /* 0x000000050f0f7c12 */ /* 0x000fe2000f8e3cff */
[----:B-1----:R-:W-:Y:S01]  /*6550*/  USEL UR12, UR4, URZ, UP0 ;  /* 0x000000ff040c7287 */ /* 0x002fe20008000000 */
[----:B------:R-:W-:Y:S11]  /*6560*/  BRA.U UP1, `(.L_x_102) ;  /* 0xfffffff101f07547 */ /* 0x000ff6000b83ffff */
[----:B------:R-:W-:Y:S01]  /*6570*/  UIADD3 UR24, UPT, UPT, UR24, 0x98, URZ ;  /* 0x0000009818187890 */ /* 0x000fe2000fffe0ff */
[----:B----4-:R-:W-:-:S03]  /*6580*/  SHF.L.U32 R3, R15, 0x1f, RZ ;  /* 0x0000001f0f037819 */ /* 0x010fc600000006ff */
[----:B------:R-:W-:-:S09]  /*6590*/  ULEA UR4, UR12, UR24, 0x3 ;  /* 0x000000180c047291 */ /* 0x000fd2000f8e18ff */
[----:B------:R-:W1:Y:S02]  /*65a0*/  SYNCS.PHASECHK.TRANS64.TRYWAIT P0, [UR4], R3 ;  /* 0x00000003ff0075a7 */ /* 0x000e640008001104 */
[----:B-1----:R-:W-:Y:S05]  /*65b0*/  @!P0 BRA `(.L_x_103) ;  /* 0x0000003800588947 */ /* 0x002fea0003800000 */
.L_x_182:
        /* <DEDUP_REMOVED lines=9> */
.L_x_184:
        /* <DEDUP_REMOVED lines=8> */
.L_x_105:
[----:B-1----:R1:W2:Y:S02]  /*66d0*/  SYNCS.PHASECHK.TRANS64.TRYWAIT P0, [R0+URZ], R3 ;  /* 0x00000003000075a7 */ /* 0x0022a400080011ff */
[----:B--2---:R-:W-:Y:S05]  /*66e0*/  @!P0 NANOSLEEP.SYNCS 0x989680 ;  /* 0x009896800000895d */ /* 0x004fea0003900000 */
[----:B------:R-:W2:Y:S02]  /*66f0*/  @!P0 SYNCS.PHASECHK.TRANS64 P0, [R0+URZ], R3 ;  /* 0x00000003000085a7 */ /* 0x000ea400080010ff */
[----:B--2---:R-:W-:Y:S05]  /*6700*/  @P0 EXIT ;  /* 0x000000000000094d */ /* 0x004fea0003800000 */
[----:B------:R-:W-:Y:S05]  /*6710*/  BRA `(.L_x_105) ;  /* 0xfffffffc00ec7947 */ /* 0x000fea000383ffff */
.L_x_93:
[----:B------:R-:W-:-:S06]  /*6720*/  UISETP.GE.AND UP0, UPT, UR22, 0x4, UPT ;  /* 0x000000041600788c */ /* 0x000fcc000bf06270 */
[----:B------:R-:W-:-:S13]  /*6730*/  PLOP3.LUT P0, PT, PT, PT, UP0, 0x80, 0x8 ;  /* 0x000000000008781c */ /* 0x000fda0003f0f008 */
[----:B------:R-:W-:Y:S05]  /*6740*/  @!P0 EXIT ;  /* 0x000000000000894d */ /* 0x000fea0003800000 */
[----:B------:R-:W-:Y:S01]  /*6750*/  BAR.SYNC.DEFER_BLOCKING 0x6, 0xa0 ;  /* 0x0182800000007b1d */ /* 0x000fe20000010000 */
[C---:B------:R-:W-:Y:S01]  /*6760*/  IMAD.SHL.U32 R5, R95.reuse, 0x20, RZ ;  /* 0x000000205f057824 */ /* 0x040fe200078e00ff */
[C---:B------:R-:W-:Y:S01]  /*6770*/  LOP3.LUT R96, R95.reuse, 0x2, RZ, 0xc0, !PT ;  /* 0x000000025f607812 */ /* 0x040fe200078ec0ff */
[C---:B------:R-:W-:Y:S01]  /*6780*/  IMAD.SHL.U32 R100, R95.reuse, 0x4, RZ ;  /* 0x000000045f647824 */ /* 0x040fe200078e00ff */
[C---:B------:R-:W-:Y:S01]  /*6790*/  LOP3.LUT R101, R95.reuse, 0x60, RZ, 0xc0, !PT ;  /* 0x000000605f657812 */ /* 0x040fe200078ec0ff */
[----:B------:R-:W-:Y:S01]  /*67a0*/  IMAD.U32 R37, R95, 0x10000, RZ ;  /* 0x000100005f257824 */ /* 0x000fe200078e00ff */
[----:B------:R-:W-:Y:S02]  /*67b0*/  UMOV UR47, 0x400 ;  /* 0x00000400002f7882 */ /* 0x000fe40000000000 */
[----:B------:R-:W1:Y:S01]  /*67c0*/  LDC.64 R80, c[0x0][0xc88] ;  /* 0x00032200ff507b82 */ /* 0x000e620000000a00 */
[----:B------:R-:W-:Y:S01]  /*67d0*/  ULEA UR47, UR60, UR47, 0x18 ;  /* 0x0000002f3c2f7291 */ /* 0x000fe2000f8ec0ff */
[----:B------:R-:W-:Y:S01]  /*67e0*/  LOP3.LUT R7, R5, 0xc0, RZ, 0xc0, !PT ;  /* 0x000000c005077812 */ /* 0x000fe200078ec0ff */
[----:B------:R-:W-:Y:S01]  /*67f0*/  HFMA2 R36, -RZ, RZ, 0, 0 ;  /* 0x00000000ff247431 */ /* 0x000fe200000001ff */
[----:B------:R-:W-:Y:S01]  /*6800*/  LOP3.LUT R95, R95, 0x4, RZ, 0xc0, !PT ;  /* 0x000000045f5f7812 */ /* 0x000fe200078ec0ff */
[----:B------:R-:W-:Y:S01]  /*6810*/  UIADD3 UR4, UPT, UPT, UR47, 0x200, URZ ;  /* 0x000002002f047890 */ /* 0x000fe2000fffe0ff */
[----:B------:R-:W-:Y:S01]  /*6820*/  LOP3.LUT R100, R7, 0x18, R100, 0xf8, !PT ;  /* 0x0000001807647812 */ /* 0x000fe200078ef864 */
[----:B------:R-:W-:Y:S01]  /*6830*/  IMAD.MOV.U32 R98, RZ, RZ, RZ ;  /* 0x000000ffff627224 */ /* 0x000fe200078e00ff */
[----:B------:R-:W2:Y:S01]  /*6840*/  LDC.64 R82, c[0x0][0xc90] ;  /* 0x00032400ff527b82 */ /* 0x000ea20000000a00 */
[----:B------:R-:W-:Y:S01]  /*6850*/  LOP3.LUT R37, R37, 0x600000, RZ, 0xc0, !PT ;  /* 0x0060000025257812 */ /* 0x000fe200078ec0ff */
[----:B------:R-:W-:Y:S01]  /*6860*/  IMAD.MOV.U32 R94, RZ, RZ, RZ ;  /* 0x000000ffff5e7224 */ /* 0x000fe200078e00ff */
[C---:B------:R-:W-:Y:S01]  /*6870*/  IADD3 R99, PT, PT, -R95.reuse, 0x2, RZ ;  /* 0x000000025f637810 */ /* 0x040fe20007ffe1ff */
[----:B------:R-:W-:Y:S01]  /*6880*/  IMAD.MOV R96, RZ, RZ, -R96 ;  /* 0x000000ffff607224 */ /* 0x000fe200078e0a60 */
[----:B------:R-:W-:Y:S01]  /*6890*/  LOP3.LUT R100, R100, 0xf20, R5, 0xf8, !PT ;  /* 0x00000f2064647812 */ /* 0x000fe200078ef805 */
[----:B------:R-:W-:Y:S01]  /*68a0*/  IMAD.U32 R103, RZ, RZ, UR4 ;  /* 0x00000004ff677e24 */ /* 0x000fe2000f8e00ff */
[----:B------:R-:W-:Y:S01]  /*68b0*/  MOV R97, RZ ;  /* 0x000000ff00617202 */ /* 0x000fe20000000f00 */
[----:B------:R-:W3:Y:S01]  /*68c0*/  LDC.64 R78, c[0x0][0xcb0] ;  /* 0x00032c00ff4e7b82 */ /* 0x000ee20000000a00 */
[----:B------:R-:W4:Y:S01]  /*68d0*/  LDS R0, [UR47+0x150] ;  /* 0x0001502fff007984 */ /* 0x000f220008000800 */
[----:B------:R-:W-:Y:S01]  /*68e0*/  IADD3 R95, PT, PT, -R95, RZ, RZ ;  /* 0x000000ff5f5f7210 */ /* 0x000fe20007ffe1ff */
[----:B------:R-:W-:Y:S01]  /*68f0*/  IMAD.SHL.U32 R99, R99, 0x10, RZ ;  /* 0x0000001063637824 */ /* 0x000fe200078e00ff */
[----:B------:R-:W-:Y:S01]  /*6900*/  LEA R100, R100, UR4, 0x1 ;  /* 0x0000000464647c11 */ /* 0x000fe2000f8e08ff */
[----:B------:R-:W1:Y:S03]  /*6910*/  LDCU UR61, c[0x0][0x370] ;  /* 0x00006e00ff3d77ac */ /* 0x000e660008000800 */
[----:B------:R-:W1:Y:S01]  /*6920*/  LDC.64 R76, c[0x0][0xca8] ;  /* 0x00032a00ff4c7b82 */ /* 0x000e620000000a00 */
[----:B------:R-:W-:Y:S01]  /*6930*/  UMOV UR54, 0x1 ;  /* 0x0000000100367882 */ /* 0x000fe20000000000 */
[----:B------:R-:W-:Y:S01]  /*6940*/  UMOV UR46, URZ ;  /* 0x000000ff002e7c82 */ /* 0x000fe20008000000 */
[----:B------:R-:W1:Y:S01]  /*6950*/  LDCU UR41, c[0x0][0xf0c] ;  /* 0x0001e180ff2977ac */ /* 0x000e620008000800 */
[----:B------:R-:W1:Y:S01]  /*6960*/  LDCU UR39, c[0x0][0xf30] ;  /* 0x0001e600ff2777ac */ /* 0x000e620008000800 */
[----:B------:R-:W1:Y:S01]  /*6970*/  LDCU.64 UR62, c[0x0][0xc88] ;  /* 0x00019100ff3e77ac */ /* 0x000e620008000a00 */
[----:B------:R-:W1:Y:S01]  /*6980*/  LDCU.64 UR42, c[0x0][0xf28] ;  /* 0x0001e500ff2a77ac */ /* 0x000e620008000a00 */
[----:B------:R-:W1:Y:S01]  /*6990*/  LDCU.128 UR56, c[0x0][0xf10] ;  /* 0x0001e200ff3877ac */ /* 0x000e620008000c00 */
[----:B------:R-:W1:Y:S01]  /*69a0*/  LDCU UR55, c[0x0][0x374] ;  /* 0x00006e80ff3777ac */ /* 0x000e620008000800 */
[----:B------:R-:W-:Y:S01]  /*69b0*/  UMOV UR53, URZ ;  /* 0x000000ff00357c82 */ /* 0x000fe20008000000 */
[----:B------:R-:W-:Y:S01]  /*69c0*/  UMOV UR52, URZ ;  /* 0x000000ff00347c82 */ /* 0x000fe20008000000 */
[----:B--2-4-:R-:W-:-:S07]  /*69d0*/  IMAD.IADD R37, R0, 0x1, R37 ;  /* 0x0000000100257824 */ /* 0x014fce00078e0225 */
.L_x_136:
[C---:B------:R-:W-:Y:S02]  /*69e0*/  LEA R0, R94.reuse, UR47, 0x3 ;  /* 0x0000002f5e007c11 */ /* 0x040fe4000f8e18ff */
[----:B------:R-:W-:Y:S02]  /*69f0*/  SHF.L.U32 R3, R97, 0x1f, RZ ;  /* 0x0000001f61037819 */ /* 0x000fe400000006ff */
[----:B------:R-:W-:Y:S02]  /*6a00*/  LEA R5, R94, UR47, 0x4 ;  /* 0x0000002f5e057c11 */ /* 0x000fe4000f8e20ff */
[----:B------:R-:W2:Y:S02]  /*6a10*/  SYNCS.PHASECHK.TRANS64.TRYWAIT P0, [R0+URZ+0xc0], R3 ;  /* 0x0000c003000075a7 */ /* 0x000ea400080011ff */
[----:B-12---:R-:W-:Y:S05]  /*6a20*/  @!P0 BRA `(.L_x_106) ;  /* 0x00000034006c8947 */ /* 0x006fea0003800000 */
.L_x_185:
[----:B------:R-:W-:Y:S01]  /*6a30*/  R2UR UR7, R102 ;  /* 0x00000000660772ca */ /* 0x000fe200000e0000 */
[----:B------:R-:W4:Y:S01]  /*6a40*/  LDS.128 R4, [R5+0x130] ;  /* 0x0001300005047984 */ /* 0x000f220000000c00 */
[----:B--2---:R-:W-:Y:S01]  /*6a50*/  VIADD R0, R0, 0xd0 ;  /* 0x000000d000007836 */ /* 0x004fe20000000000 */
[----:B------:R-:W-:Y:S04]  /*6a60*/  UISETP.GE.AND UP0, UPT, UR40, 0x1, UPT ;  /* 0x000000012800788c */ /* 0x000fe8000bf06270 */
[----:B------:R-:W-:Y:S01]  /*6a70*/  PRMT R0, RZ, 0x654, R0 ;  /* 0x00000654ff007816 */ /* 0x000fe20000000000 */
[----:B------:R-:W-:Y:S01]  /*6a80*/  @!PT LDS RZ, [RZ] ;  /* 0x00000000fffff984 */ /* 0x000fe20000000800 */
[----:B------:R-:W-:Y:S01]  /*6a90*/  @!PT LDS RZ, [RZ] ;  /* 0x00000000fffff984 */ /* 0x000fe20000000800 */
[----:B------:R-:W-:Y:S01]  /*6aa0*/  @!PT LDS RZ, [RZ] ;  /* 0x00000000fffff984 */ /* 0x000fe20000000800 */
[----:B------:R-:W-:Y:S01]  /*6ab0*/  @!PT LDS RZ, [RZ] ;  /* 0x00000000fffff984 */ /* 0x000fe20000000800 */
[----:B------:R2:W-:Y:S06]  /*6ac0*/  MEMBAR.ALL.CTA ;  /* 0x0000000000007992 */ /* 0x0005ec0000008000 */
[----:B--2---:R-:W2:Y:S02]  /*6ad0*/  FENCE.VIEW.ASYNC.S ;  /* 0x00000000000073c6 */ /* 0x004ea40000000000 */
[----:B--2---:R2:W-:Y:S01]  /*6ae0*/  SYNCS.ARRIVE.TRANS64.RED.A1T0 RZ, [R0+URZ], RZ ;  /* 0x000000ff00ff79a7 */ /* 0x0045e200081004ff */
[----:B----4-:R-:W-:Y:S11]  /*6af0*/  LOP3.LUT P0, RZ, R6, 0x1, RZ, 0xc0, !PT ;  /* 0x0000000106ff7812 */ /* 0x010ff6000780c0ff */
[----:B------:R-:W-:Y:S02]  /*6b00*/  @!UPT UIADD3 URZ, UPT, UPT, URZ, URZ, URZ ;  /* 0x000000fffffff290 */ /* 0x000fe4000fffe0ff */
[----:B------:R-:W-:Y:S01]  /*6b10*/  VOTEU.ANY UP1, P0 ;  /* 0x0000000000ff7886 */ /* 0x000fe20000020100 */
[----:B------:R-:W-:Y:S01]  /*6b20*/  PLOP3.LUT P0, PT, PT, PT, UP1, 0x80, 0x8 ;  /* 0x000000000008781c */ /* 0x000fe20003f0f018 */
[----:B------:R-:W-:Y:S06]  /*6b30*/  UP2UR UR4, UPR, URZ, 0x2 ;  /* 0x00000002ff047883 */ /* 0x000fec0008000000 */
[----:B------:R-:W-:Y:S06]  /*6b40*/  IMAD.U32 R108, RZ, RZ, UR4 ;  /* 0x00000004ff6c7e24 */ /* 0x000fec000f8e00ff */
[----:B------:R-:W-:Y:S02]  /*6b50*/  @P0 SHF.R.U32.HI R2, RZ, 0x10, R5 ;  /* 0x00000010ff020819 */ /* 0x000fe40000011605 */
[----:B------:R-:W-:Y:S02]  /*6b60*/  @P0 MOV R3, R4 ;  /* 0x0000000400030202 */ /* 0x000fe40000000f00 */
[----:B------:R-:W-:Y:S02]  /*6b70*/  @P0 R2UR UR4, R2 ;  /* 0x00000000020402ca */ /* 0x000fe400000e0000 */
[----:B------:R-:W-:Y:S02]  /*6b80*/  @P0 LOP3.LUT R4, R5, 0xffff, RZ, 0xc0, !PT ;  /* 0x0000ffff05040812 */ /* 0x000fe400078ec0ff */
[----:B------:R-:W-:Y:S02]  /*6b90*/  @P0 R2UR UR6, R3 ;  /* 0x00000000030602ca */ /* 0x000fe400000e0000 */
[----:B------:R-:W-:Y:S07]  /*6ba0*/  @P0 R2UR UR5, R4 ;  /* 0x00000000040502ca */ /* 0x000fee00000e0000 */
[----:B------:R-:W-:Y:S02]  /*6bb0*/  @UP1 UMOV UR7, UR4 ;  /* 0x0000000400071c82 */ /* 0x000fe40008000000 */
[----:B------:R-:W-:Y:S02]  /*6bc0*/  IMAD.U32 R102, RZ, RZ, UR7 ;  /* 0x00000007ff667e24 */ /* 0x000fe4000f8e00ff */
[----:B------:R-:W-:Y:S02]  /*6bd0*/  @UP1 UMOV UR38, UR6 ;  /* 0x0000000600261c82 */ /* 0x000fe40008000000 */
[----:B------:R-:W-:Y:S01]  /*6be0*/  @UP1 UMOV UR37, UR5 ;  /* 0x0000000500251c82 */ /* 0x000fe20008000000 */
[----:B--2---:R-:W-:Y:S05]  /*6bf0*/  BRA.U !UP0, `(.L_x_107) ;  /* 0x0000000108cc7547 */ /* 0x004fea000b800000 */
[----:B------:R-:W2:Y:S01]  /*6c00*/  LDCU UR12, c[0x0][0xf20] ;  /* 0x0001e400ff0c77ac */ /* 0x000ea20008000800 */
[----:B-1----:R-:W-:Y:S02]  /*6c10*/  UIMAD.WIDE.U32 UR4, UR55, UR59, URZ ;  /* 0x0000003b370472a5 */ /* 0x002fe4000f8e00ff */
[----:B------:R-:W-:Y:S02]  /*6c20*/  UIMAD.WIDE.U32 UR6, UR61, UR56, URZ ;  /* 0x000000383d0672a5 */ /* 0x000fe4000f8e00ff */
[----:B------:R-:W-:Y:S02]  /*6c30*/  UISETP.NE.AND UP0, UPT, UR58, 0x1, UPT ;  /* 0x000000013a00788c */ /* 0x000fe4000bf05270 */
[----:B------:R-:W-:Y:S02]  /*6c40*/  UIMAD.WIDE.U32 UR8, UR37, UR59, URZ ;  /* 0x0000003b250872a5 */ /* 0x000fe4000f8e00ff */
[----:B------:R-:W-:Y:S02]  /*6c50*/  UIMAD.WIDE.U32 UR10, UR38, UR56, URZ ;  /* 0x00000038260a72a5 */ /* 0x000fe4000f8e00ff */
[----:B------:R-:W-:Y:S02]  /*6c60*/  UISETP.NE.AND UP1, UPT, UR41, 0x1, UPT ;  /* 0x000000012900788c */ /* 0x000fe4000bf25270 */
[----:B------:R-:W-:Y:S01]  /*6c70*/  UISETP.NE.AND UP2, UPT, UR40, 0x1, UPT ;  /* 0x000000012800788c */ /* 0x000fe2000bf45270 */
[----:B------:R-:W-:Y:S02]  /*6c80*/  UMOV UR4, UR5 ;  /* 0x0000000500047c82 */ /* 0x000fe40008000000 */
[----:B--2---:R-:W-:Y:S03]  /*6c90*/  USHF.R.U32.HI UR5, URZ, UR12, UR4 ;  /* 0x0000000cff057299 */ /* 0x004fe60008011604 */
[----:B------:R-:W-:Y:S02]  /*6ca0*/  UMOV UR4, UR7 ;  /* 0x0000000700047c82 */ /* 0x000fe40008000000 */
[----:B------:R-:W-:Y:S02]  /*6cb0*/  USHF.R.U32.HI UR7, URZ, UR57, UR4 ;  /* 0x00000039ff077299 */ /* 0x000fe40008011604 */
[----:B------:R-:W-:Y:S02]  /*6cc0*/  USEL UR4, UR55, UR5, !UP0 ;  /* 0x0000000537047287 */ /* 0x000fe4000c000000 */
[----:B------:R-:W-:Y:S01]  /*6cd0*/  USEL UR7, UR61, UR7, !UP1 ;  /* 0x000000073d077287 */ /* 0x000fe2000c800000 */
[----:B------:R-:W-:Y:S01]  /*6ce0*/  UMOV UR5, UR9 ;  /* 0x0000000900057c82 */ /* 0x000fe20008000000 */
[----:B------:R-:W-:Y:S02]  /*6cf0*/  UIMAD.WIDE.U32 UR8, UR4, UR42, URZ ;  /* 0x0000002a040872a5 */ /* 0x000fe4000f8e00ff */
[----:B------:R-:W-:Y:S03]  /*6d00*/  USHF.R.U32.HI UR6, URZ, UR12, UR5 ;  /* 0x0000000cff067299 */ /* 0x000fe60008011605 */
[----:B------:R-:W-:Y:S01]  /*6d10*/  UMOV UR5, UR11 ;  /* 0x0000000b00057c82 */ /* 0x000fe20008000000 */
[----:B------:R-:W-:Y:S02]  /*6d20*/  UIMAD.WIDE.U32 UR10, UR7, UR42, URZ ;  /* 0x0000002a070a72a5 */ /* 0x000fe4000f8e00ff */
[----:B------:R-:W-:Y:S02]  /*6d30*/  USHF.R.U32.HI UR12, URZ, UR57, UR5 ;  /* 0x00000039ff0c7299 */ /* 0x000fe40008011605 */
[----:B------:R-:W-:Y:S01]  /*6d40*/  USEL UR6, UR37, UR6, !UP0 ;  /* 0x0000000625067287 */ /* 0x000fe2000c000000 */
[----:B------:R-:W-:Y:S02]  /*6d50*/  UMOV UR5, UR9 ;  /* 0x0000000900057c82 */ /* 0x000fe40008000000 */
[----:B------:R-:W-:Y:S01]  /*6d60*/  UMOV UR10, UR11 ;  /* 0x0000000b000a7c82 */ /* 0x000fe20008000000 */
[----:B------:R-:W-:Y:S02]  /*6d70*/  @UP2 USHF.R.U32.HI UR4, URZ, UR43, UR5 ;  /* 0x0000002bff042299 */ /* 0x000fe40008011605 */
[----:B------:R-:W-:Y:S02]  /*6d80*/  @UP2 USHF.R.U32.HI UR7, URZ, UR43, UR10 ;  /* 0x0000002bff072299 */ /* 0x000fe4000801160a */
[----:B------:R-:W-:Y:S02]  /*6d90*/  UIMAD UR4, UR40, UR4, URZ ;  /* 0x00000004280472a4 */ /* 0x000fe4000f8e02ff */
[----:B------:R-:W-:Y:S02]  /*6da0*/  UIMAD.WIDE.U32 UR10, UR6, UR42, URZ ;  /* 0x0000002a060a72a5 */ /* 0x000fe4000f8e00ff */
[----:B------:R-:W-:Y:S02]  /*6db0*/  USEL UR5, UR38, UR12, !UP1 ;  /* 0x0000000c26057287 */ /* 0x000fe4000c800000 */
[----:B------:R-:W-:Y:S02]  /*6dc0*/  UIMAD UR8, UR40, UR7, URZ ;  /* 0x00000007280872a4 */ /* 0x000fe4000f8e02ff */
[----:B------:R-:W-:Y:S03]  /*6dd0*/  UISETP.GE.AND UP0, UPT, UR6, UR4, UPT ;  /* 0x000000040600728c */ /* 0x000fe6000bf06270 */
[----:B------:R-:W-:Y:S01]  /*6de0*/  UMOV UR4, UR11 ;  /* 0x0000000b00047c82 */ /* 0x000fe20008000000 */
[----:B------:R-:W-:Y:S02]  /*6df0*/  UISETP.GE.OR UP0, UPT, UR5, UR8, UP0 ;  /* 0x000000080500728c */ /* 0x000fe40008706670 */
[----:B------:R-:W-:Y:S02]  /*6e00*/  USHF.R.U32.HI UR4, URZ, UR43, UR4 ;  /* 0x0000002bff047299 */ /* 0x000fe40008011604 */
[----:B------:R-:W-:Y:S02]  /*6e10*/  UIMAD.WIDE.U32 UR8, UR5, UR42, URZ ;  /* 0x0000002a050872a5 */ /* 0x000fe4000f8e00ff */
[----:B------:R-:W-:Y:S02]  /*6e20*/  USEL UR11, UR6, UR4, !UP2 ;  /* 0x00000004060b7287 */ /* 0x000fe4000d000000 */
[----:B------:R-:W-:Y:S02]  /*6e30*/  UIADD3 UR8, UPT, UPT, -UR5, URZ, URZ ;  /* 0x000000ff05087290 */ /* 0x000fe4000fffe1ff */
[----:B------:R-:W-:Y:S01]  /*6e40*/  UIADD3 UR10, UPT, UPT, -UR11, URZ, URZ ;  /* 0x000000ff0b0a7290 */ /* 0x000fe2000fffe1ff */
[----:B------:R-:W-:Y:S01]  /*6e50*/  @!UP0 UMOV UR4, UR9 ;  /* 0x0000000900048c82 */ /* 0x000fe20008000000 */
[----:B------:R-:W-:Y:S02]  /*6e60*/  UIADD3 UR9, UPT, UPT, -UR6, URZ, URZ ;  /* 0x000000ff06097290 */ /* 0x000fe4000fffe1ff */
[----:B------:R-:W-:Y:S02]  /*6e70*/  @!UP0 USHF.R.U32.HI UR4, URZ, UR43, UR4 ;  /* 0x0000002bff048299 */ /* 0x000fe40008011604 */
[----:B------:R-:W-:Y:S02]  /*6e80*/  UIMAD UR10, UR40, UR10, UR6 ;  /* 0x0000000a280a72a4 */ /* 0x000fe4000f8e0206 */
[----:B------:R-:W-:Y:S04]  /*6e90*/  @!UP0 USEL UR4, UR5, UR4, !UP2 ;  /* 0x0000000405048287 */ /* 0x000fe8000d000000 */
[----:B------:R-:W-:Y:S02]  /*6ea0*/  @!UP0 UIMAD UR10, UR7, UR10, UR4 ;  /* 0x0000000a070a82a4 */ /* 0x000fe4000f8e0204 */
[----:B------:R-:W-:Y:S02]  /*6eb0*/  @!UP0 UIADD3 UR11, UPT, UPT, UR11, -UR4, URZ ;  /* 0x800000040b0b8290 */ /* 0x000fe4000fffe0ff */
[----:B------:R-:W-:Y:S02]  /*6ec0*/  UIMAD UR7, UR41, UR8, UR38 ;  /* 0x00000008290772a4 */ /* 0x000fe4000f8e0226 */
[----:B------:R-:W-:Y:S02]  /*6ed0*/  @!UP0 UIMAD UR6, UR11, UR40, UR5 ;  /* 0x000000280b0682a4 */ /* 0x000fe4000f8e0205 */
[----:B------:R-:W-:Y:S01]  /*6ee0*/  UIMAD UR4, UR58, UR9, UR37 ;  /* 0x000000093a0472a4 */ /* 0x000fe2000f8e0225 */
[----:B------:R-:W-:Y:S02]  /*6ef0*/  @!UP0 UMOV UR5, UR10 ;  /* 0x0000000a00058c82 */ /* 0x000fe40008000000 */
[----:B------:R-:W-:Y:S02]  /*6f00*/  UIMAD UR38, UR5, UR41, UR7 ;  /* 0x00000029052672a4 */ /* 0x000fe4000f8e0207 */
[----:B------:R-:W-:Y:S11]  /*6f10*/  UIMAD UR37, UR6, UR58, UR4 ;  /* 0x0000003a062572a4 */ /* 0x000ff6000f8e0204 */
[----:B------:R-:W-:Y:S01]  /*6f20*/  @!UPT UIADD3 URZ, UPT, UPT, URZ, URZ, URZ ;  /* 0x000000fffffff290 */ /* 0x000fe2000fffe0ff */
.L_x_107:
[----:B-1----:R-:W-:Y:S01]  /*6f30*/  UISETP.NE.AND UP0, UPT, UR39, 0x1, UPT ;  /* 0x000000012700788c */ /* 0x002fe2000bf05270 */
[----:B------:R-:W-:Y:S01]  /*6f40*/  R2UR UR11, R103 ;  /* 0x00000000670b72ca */ /* 0x000fe200000e0000 */
[----:B------:R-:W-:Y:S01]  /*6f50*/  USHF.L.U32 UR50, UR26, 0x7, URZ ;  /* 0x000000071a327899 */ /* 0x000fe200080006ff */
[----:B------:R-:W-:Y:S01]  /*6f60*/  IADD3 R94, PT, PT, R94, 0x1, RZ ;  /* 0x000000015e5e7810 */ /* 0x000fe20007ffe0ff */
[----:B------:R-:W-:Y:S07]  /*6f70*/  USHF.L.U32 UR49, UR25, 0x6, URZ ;  /* 0x0000000619317899 */ /* 0x000fee00080006ff */
[----:B------:R-:W1:Y:S01]  /*6f80*/  @!UP0 LDCU.128 UR12, c[0x0][0xf10] ;  /* 0x0001e200ff0c87ac */ /* 0x000e620008000c00 */
[----:B------:R-:W2:Y:S01]  /*6f90*/  @!UP0 LDCU UR5, c[0x0][0xf0c] ;  /* 0x0001e180ff0587ac */ /* 0x000ea20008000800 */
[----:B------:R-:W4:Y:S01]  /*6fa0*/  @!UP0 LDCU UR10, c[0x0][0xf20] ;  /* 0x0001e400ff0a87ac */ /* 0x000f220008000800 */
[----:B-1----:R-:W-:Y:S02]  /*6fb0*/  UIMAD.WIDE.U32 UR8, UR38, UR12, URZ ;  /* 0x0000000c260872a5 */ /* 0x002fe4000f8e00ff */
[----:B------:R-:W-:Y:S02]  /*6fc0*/  UIMAD.WIDE.U32 UR6, UR37, UR15, URZ ;  /* 0x0000000f250672a5 */ /* 0x000fe4000f8e00ff */
[----:B------:R-:W-:Y:S03]  /*6fd0*/  @!UP0 UISETP.NE.AND UP1, UPT, UR14, 0x1, UPT ;  /* 0x000000010e00888c */ /* 0x000fe6000bf25270 */
[----:B------:R-:W-:Y:S01]  /*6fe0*/  @!UP0 UMOV UR4, UR9 ;  /* 0x0000000900048c82 */ /* 0x000fe20008000000 */
[----:B--2---:R-:W-:Y:S02]  /*6ff0*/  @!UP0 UISETP.NE.AND UP2, UPT, UR5, 0x1, UPT ;  /* 0x000000010500888c */ /* 0x004fe4000bf45270 */
[----:B------:R-:W-:Y:S01]  /*7000*/  @!UP0 USHF.R.U32.HI UR4, URZ, UR13, UR4 ;  /* 0x0000000dff048299 */ /* 0x000fe20008011604 */
[----:B------:R-:W-:Y:S02]  /*7010*/  @!UP0 UMOV UR6, UR7 ;  /* 0x0000000700068c82 */ /* 0x000fe40008000000 */
[----:B----4-:R-:W-:Y:S02]  /*7020*/  @!UP0 USHF.R.U32.HI UR6, URZ, UR10, UR6 ;  /* 0x0000000aff068299 */ /* 0x010fe40008011606 */
[----:B------:R-:W-:Y:S02]  /*7030*/  @!UP0 USEL UR7, UR38, UR4, !UP2 ;  /* 0x0000000426078287 */ /* 0x000fe4000d000000 */
[----:B------:R-:W-:Y:S04]  /*7040*/  @!UP0 USEL UR6, UR37, UR6, !UP1 ;  /* 0x0000000625068287 */ /* 0x000fe8000c800000 */
[----:B------:R-:W-:Y:S02]  /*7050*/  @!UP0 UIADD3 UR4, UPT, UPT, -UR7, UR6, URZ ;  /* 0x0000000607048290 */ /* 0x000fe4000fffe1ff */
[----:B------:R-:W-:Y:S02]  /*7060*/  @!UP0 UIADD3 UR6, UPT, UPT, UR7, -UR6, URZ ;  /* 0x8000000607068290 */ /* 0x000fe4000fffe0ff */
[----:B------:R-:W-:Y:S02]  /*7070*/  @!UP0 UIMAD UR38, UR4, UR5, UR38 ;  /* 0x00000005042682a4 */ /* 0x000fe4000f8e0226 */
[----:B------:R-:W-:Y:S02]  /*7080*/  @!UP0 UIMAD UR37, UR6, UR14, UR37 ;  /* 0x0000000e062582a4 */ /* 0x000fe4000f8e0225 */
[----:B------:R-:W-:Y:S09]  /*7090*/  ULOP3.LUT UP0, URZ, UR11, 0x1b0, URZ, 0xc0, !UPT ;  /* 0x000001b00bff7892 */ /* 0x000ff2000f80c0ff */
[----:B------:R-:W-:Y:S05]  /*70a0*/  BRA.U !UP0, `(.L_x_108) ;  /* 0x00000001087c7547 */ /* 0x000fea000b800000 */
[----:B------:R-:W1:Y:S01]  /*70b0*/  LDCU.64 UR8, c[0x4][0x80] ;  /* 0x01001000ff0877ac */ /* 0x000e620008000a00 */
[----:B------:R-:W-:Y:S01]  /*70c0*/  MOV R2, 0x0 ;  /* 0x0000000000027802 */ /* 0x000fe20000000f00 */
[----:B------:R-:W-:Y:S02]  /*70d0*/  HFMA2 R12, -RZ, RZ, 0, 5.9604644775390625e-08 ;  /* 0x00000001ff0c7431 */ /* 0x000fe400000001ff */
[----:B------:R-:W-:Y:S01]  /*70e0*/  IMAD.MOV.U32 R8, RZ, RZ, 0x70 ;  /* 0x00000070ff087424 */ /* 0x000fe200078e00ff */
[----:B------:R2:W4:Y:S01]  /*70f0*/  LDC.64 R14, c[0x4][R2] ;  /* 0x01000000020e7b82 */ /* 0x0005220000000a00 */
[----:B------:R-:W3:Y:S01]  /*7100*/  LDCU.64 UR6, c[0x4][0x88] ;  /* 0x01001100ff0677ac */ /* 0x000ee20008000a00 */
[----:B------:R-:W-:Y:S01]  /*7110*/  IMAD.MOV.U32 R13, RZ, RZ, RZ ;  /* 0x000000ffff0d7224 */ /* 0x000fe200078e00ff */
[----:B------:R-:W2:Y:S01]  /*7120*/  LDCU.64 UR4, c[0x4][0x8] ;  /* 0x01000100ff0477ac */ /* 0x000ea20008000a00 */
[----:B-1----:R-:W-:Y:S01]  /*7130*/  MOV R5, UR9 ;  /* 0x0000000900057c02 */ /* 0x002fe20008000f00 */
[----:B------:R-:W-:Y:S01]  /*7140*/  IMAD.U32 R4, RZ, RZ, UR8 ;  /* 0x00000008ff047e24 */ /* 0x000fe2000f8e00ff */
[----:B---3--:R-:W-:Y:S01]  /*7150*/  MOV R7, UR7 ;  /* 0x0000000700077c02 */ /* 0x008fe20008000f00 */
[----:B------:R-:W-:Y:S01]  /*7160*/  IMAD.U32 R6, RZ, RZ, UR6 ;  /* 0x00000006ff067e24 */ /* 0x000fe2000f8e00ff */
[----:B--2---:R-:W-:Y:S01]  /*7170*/  MOV R11, UR5 ;  /* 0x00000005000b7c02 */ /* 0x004fe20008000f00 */
[----:B------:R-:W-:Y:S02]  /*7180*/  IMAD.U32 R10, RZ, RZ, UR4 ;  /* 0x00000004ff0a7e24 */ /* 0x000fe4000f8e00ff */
[----:B------:R-:W-:Y:S07]  /*7190*/  LEPC R20, `(.L_x_109) ;  /* 0x000000001014794e */ /* 0x000fee0000000000 */
[----:B----45:R-:W-:Y:S05]  /*71a0*/  CALL.ABS.NOINC R14 ;  /* 0x000000000e007343 */ /* 0x030fea0003c00000 */
.L_x_109:
[----:B------:R-:W1:Y:S01]  /*71b0*/  LDCU.64 UR8, c[0x4][0x80] ;  /* 0x01001000ff0877ac */ /* 0x000e620008000a00 */
[----:B------:R-:W2:Y:S01]  /*71c0*/  LDC.64 R2, c[0x4][R2] ;  /* 0x0100000002027b82 */ /* 0x000ea20000000a00 */
[----:B------:R-:W-:Y:S02]  /*71d0*/  HFMA2 R12, -RZ, RZ, 0, 5.9604644775390625e-08 ;  /* 0x00000001ff0c7431 */ /* 0x000fe400000001ff */
[----:B------:R-:W-:Y:S02]  /*71e0*/  IMAD.MOV.U32 R8, RZ, RZ, 0x70 ;  /* 0x00000070ff087424 */ /* 0x000fe400078e00ff */
[----:B------:R-:W-:Y:S01]  /*71f0*/  IMAD.MOV.U32 R13, RZ, RZ, RZ ;  /* 0x000000ffff0d7224 */ /* 0x000fe200078e00ff */
[----:B------:R-:W3:Y:S01]  /*7200*/  LDCU.64 UR6, c[0x4][0x88] ;  /* 0x01001100ff0677ac */ /* 0x000ee20008000a00 */
[----:B------:R-:W4:Y:S01]  /*7210*/  LDCU.64 UR4, c[0x4][0x8] ;  /* 0x01000100ff0477ac */ /* 0x000f220008000a00 */
[----:B-1----:R-:W-:Y:S02]  /*7220*/  MOV R4, UR8 ;  /* 0x0000000800047c02 */ /* 0x002fe40008000f00 */
[----:B------:R-:W-:Y:S02]  /*7230*/  MOV R5, UR9 ;  /* 0x0000000900057c02 */ /* 0x000fe40008000f00 */
[----:B---3--:R-:W-:Y:S01]  /*7240*/  MOV R7, UR7 ;  /* 0x0000000700077c02 */ /* 0x008fe20008000f00 */
[----:B------:R-:W-:Y:S01]  /*7250*/  IMAD.U32 R6, RZ, RZ, UR6 ;  /* 0x00000006ff067e24 */ /* 0x000fe2000f8e00ff */
[----:B----4-:R-:W-:Y:S01]  /*7260*/  MOV R11, UR5 ;  /* 0x00000005000b7c02 */ /* 0x010fe20008000f00 */
[----:B------:R-:W-:Y:S02]  /*7270*/  IMAD.U32 R10, RZ, RZ, UR4 ;  /* 0x00000004ff0a7e24 */ /* 0x000fe4000f8e00ff */
[----:B------:R-:W-:Y:S07]  /*7280*/  LEPC R20, `(.L_x_108) ;  /* 0x000000001014794e */ /* 0x000fee0000000000 */
[----:B--2---:R-:W-:Y:S05]  /*7290*/  CALL.ABS.NOINC R2 ;  /* 0x0000000002007343 */ /* 0x004fea0003c00000 */
.L_x_108:
[----:B------:R-:W-:Y:S02]  /*72a0*/  ISETP.NE.U32.AND P0, PT, RZ, UR62, PT ;  /* 0x0000003eff007c0c */ /* 0x000fe4000bf05070 */
[C---:B------:R-:W-:Y:S02]  /*72b0*/  ISETP.NE.U32.AND P1, PT, R82.reuse, RZ, PT ;  /* 0x000000ff5200720c */ /* 0x040fe40003f25070 */
[----:B------:R-:W-:Y:S02]  /*72c0*/  ISETP.NE.U32.AND P4, PT, R82, RZ, PT ;  /* 0x000000ff5200720c */ /* 0x000fe40003f85070 */
[----:B------:R-:W-:Y:S02]  /*72d0*/  ISETP.NE.AND.EX P0, PT, RZ, UR63, PT, P0 ;  /* 0x0000003fff007c0c */ /* 0x000fe4000bf05300 */
[C---:B------:R-:W-:Y:S02]  /*72e0*/  ISETP.NE.AND.EX P1, PT, R83.reuse, RZ, PT, P1 ;  /* 0x000000ff5300720c */ /* 0x040fe40003f25310 */
[----:B------:R-:W-:Y:S02]  /*72f0*/  ISETP.NE.AND.EX P4, PT, R83, RZ, P0, P4 ;  /* 0x000000ff5300720c */ /* 0x000fe40000785340 */
[----:B---3--:R-:W-:Y:S02]  /*7300*/  ISETP.NE.U32.AND P5, PT, R78, RZ, PT ;  /* 0x000000ff4e00720c */ /* 0x008fe40003fa5070 */
[----:B------:R-:W-:Y:S02]  /*7310*/  ISETP.NE.U32.AND P3, PT, RZ, UR62, PT ;  /* 0x0000003eff007c0c */ /* 0x000fe4000bf65070 */
[----:B------:R-:W-:Y:S02]  /*7320*/  PLOP3.LUT P2, PT, PT, PT, PT, 0x8, 0x80 ;  /* 0x000000000080781c */ /* 0x000fe40003f4e170 */
[----:B------:R-:W-:Y:S02]  /*7330*/  ISETP.NE.AND.EX P5, PT, R79, RZ, PT, P5 ;  /* 0x000000ff4f00720c */ /* 0x000fe40003fa5350 */
[----:B------:R-:W-:Y:S03]  /*7340*/  ISETP.NE.AND.EX P3, PT, RZ, UR63, PT, P3 ;  /* 0x0000003fff007c0c */ /* 0x000fe6000bf65330 */
[----:B------:R-:W-:Y:S01]  /*7350*/  @!P4 PLOP3.LUT P2, PT, P1, PT, PT, 0x80, 0x8 ;  /* 0x000000000008c81c */ /* 0x000fe20000f4f070 */
[----:B------:R-:W-:Y:S01]  /*7360*/  @!UPT UIADD3 URZ, UPT, UPT, URZ, URZ, URZ ;  /* 0x000000fffffff290 */ /* 0x000fe2000fffe0ff */
[----:B------:R-:W-:Y:S11]  /*7370*/  @!P1 BRA `(.L_x_110) ;  /* 0x0000000000309947 */ /* 0x000ff60003800000 */
[----:B------:R-:W-:Y:S01]  /*7380*/  ISETP.NE.U32.AND P0, PT, R80, RZ, PT ;  /* 0x000000ff5000720c */ /* 0x000fe20003f05070 */
[----:B------:R-:W1:Y:S01]  /*7390*/  LDCU.64 UR4, c[0x0][0x358] ;  /* 0x00006b00ff0477ac */ /* 0x000e620008000a00 */
[----:B------:R-:W-:Y:S02]  /*73a0*/  IMAD.MOV.U32 R88, RZ, RZ, 0x1 ;  /* 0x00000001ff587424 */ /* 0x000fe400078e00ff */
[----:B------:R-:W-:Y:S11]  /*73b0*/  ISETP.NE.AND.EX P0, PT, R81, RZ, PT, P0 ;  /* 0x000000ff5100720c */ /* 0x000ff60003f05300 */
[----:B------:R-:W-:Y:S02]  /*73c0*/  @!UPT UIADD3 URZ, UPT, UPT, URZ, URZ, URZ ;  /* 0x000000fffffff290 */ /* 0x000fe4000fffe0ff */
[----:B------:R-:W2:Y:S01]  /*73d0*/  @P0 LDC.64 R2, c[0x0][0xc88] ;  /* 0x00032200ff020b82 */ /* 0x000ea20000000a00 */
[----:B------:R-:W-:Y:S04]  /*73e0*/  @P0 IMAD R0, R82, UR36, RZ ;  /* 0x0000002452000c24 */ /* 0x000fe8000f8e02ff */
[----:B--2---:R-:W-:Y:S04]  /*73f0*/  @P0 IMAD.WIDE R2, R0, 0x4, R2 ;  /* 0x0000000400020825 */ /* 0x004fe800078e0202 */
[----:B------:R-:W-:Y:S01]  /*7400*/  HFMA2 R0, -RZ, RZ, 0, 5.9604644775390625e-08 ;  /* 0x00000001ff007431 */ /* 0x000fe200000001ff */
[----:B-1---5:R1:W5:Y:S04]  /*7410*/  @P0 LDG.E R41, desc[UR4][R2.64] ;  /* 0x0000000402290981 */ /* 0x022368000c1e1900 */
[----:B------:R-:W-:Y:S01]  /*7420*/  @!P0 PRMT R88, R0, 0x7610, R88 ;  /* 0x0000761000588816 */ /* 0x000fe20000000058 */
[----:B-1----:R-:W2:Y:S06]  /*7430*/  @!P0 LDC R41, c[0x0][0xc80] ;  /* 0x00032000ff298b82 */ /* 0x002eac0000000800 */
.L_x_110:
[----:B------:R-:W-:Y:S05]  /*7440*/  @!P5 BRA `(.L_x_111) ;  /* 0x000000000024d947 */ /* 0x000fea0003800000 */
[----:B------:R-:W-:Y:S01]  /*7450*/  ISETP.NE.U32.AND P0, PT, R76, RZ, PT ;  /* 0x000000ff4c00720c */ /* 0x000fe20003f05070 */
[----:B------:R-:W1:Y:S03]  /*7460*/  LDCU.64 UR4, c[0x0][0x358] ;  /* 0x00006b00ff0477ac */ /* 0x000e660008000a00 */
[----:B------:R-:W-:Y:S11]  /*7470*/  ISETP.NE.AND.EX P0, PT, R77, RZ, PT, P0 ;  /* 0x000000ff4d00720c */ /* 0x000ff60003f05300 */
[----:B------:R-:W-:Y:S02]  /*7480*/  @!UPT UIADD3 URZ, UPT, UPT, URZ, URZ, URZ ;  /* 0x000000fffffff290 */ /* 0x000fe4000fffe0ff */
[----:B------:R-:W3:Y:S01]  /*7490*/  @P0 LDC.64 R2, c[0x0][0xca8] ;  /* 0x00032a00ff020b82 */ /* 0x000ee20000000a00 */
[----:B------:R-:W-:Y:S04]  /*74a0*/  @P0 IMAD R0, R78, UR36, RZ ;  /* 0x000000244e000c24 */ /* 0x000fe8000f8e02ff */
[----:B---3--:R-:W-:Y:S05]  /*74b0*/  @P0 IMAD.WIDE R2, R0, 0x4, R2 ;  /* 0x0000000400020825 */ /* 0x008fea00078e0202 */
[----:B-1---5:R1:W5:Y:S02]  /*74c0*/  @P0 LDG.E R38, desc[UR4][R2.64] ;  /* 0x0000000402260981 */ /* 0x022364000c1e1900 */
[----:B-1----:R-:W3:Y:S02]  /*74d0*/  @!P0 LDC R38, c[0x0][0xca0] ;  /* 0x00032800ff268b82 */ /* 0x002ee40000000800 */
.L_x_111:
[----:B--2--5:R-:W-:Y:S01]  /*74e0*/  FSETP.NEU.AND P0, PT, R41, RZ, PT ;  /* 0x000000ff2900720b */ /* 0x024fe20003f0d000 */
[----:B------:R-:W-:Y:S01]  /*74f0*/  ULOP3.LUT UR4, UR54, 0x1, URZ, 0x3c, !UPT ;  /* 0x0000000136047892 */ /* 0x000fe2000f8e3cff */
[----:B------:R-:W-:Y:S01]  /*7500*/  SEL R5, RZ, 0xffffffff, P3 ;  /* 0xffffffffff057807 */ /* 0x000fe20001800000 */
[----:B------:R-:W-:Y:S01]  /*7510*/  IMAD.U32 R111, RZ, RZ, UR46 ;  /* 0x0000002eff6f7e24 */ /* 0x000fe2000f8e00ff */
[----:B------:R-:W-:Y:S01]  /*7520*/  @!P4 LOP3.LUT P3, RZ, R88, 0xff, RZ, 0xc0, !PT ;  /* 0x000000ff58ffc812 */ /* 0x000fe2000786c0ff */
[----:B------:R-:W-:Y:S01]  /*7530*/  IMAD.SHL.U32 R85, R96, 0x10, RZ ;  /* 0x0000001060557824 */ /* 0x000fe200078e00ff */
[----:B------:R-:W-:Y:S01]  /*7540*/  @!P4 SEL R2, RZ, 0xffffffff, P0 ;  /* 0xffffffffff02c807 */ /* 0x000fe20000000000 */
[----:B------:R-:W-:Y:S01]  /*7550*/  IMAD.U32 R112, RZ, RZ, UR4 ;  /* 0x00000004ff707e24 */ /* 0x000fe2000f8e00ff */
[----:B------:R-:W-:Y:S01]  /*7560*/  LEA R92, R36, UR47, 0x3 ;  /* 0x0000002f245c7c11 */ /* 0x000fe2000f8e18ff */
[----:B------:R-:W-:Y:S01]  /*7570*/  IMAD.SHL.U32 R111, R111, 0x2000, RZ ;  /* 0x000020006f6f7824 */ /* 0x000fe200078e00ff */
[----:B------:R-:W-:Y:S01]  /*7580*/  @P2 SEL R2, R5, R2, !P3 ;  /* 0x0000000205022207 */ /* 0x000fe20005800000 */
[----:B------:R-:W-:Y:S01]  /*7590*/  IMAD.SHL.U32 R84, R95, 0x10, RZ ;  /* 0x000000105f547824 */ /* 0x000fe200078e00ff */
[----:B------:R-:W-:Y:S01]  /*75a0*/  SHF.L.U32 R3, R98, 0x1f, RZ ;  /* 0x0000001f62037819 */ /* 0x000fe200000006ff */
[----:B------:R-:W-:Y:S01]  /*75b0*/  IMAD.IADD R87, R100, 0x1, R111 ;  /* 0x0000000164577824 */ /* 0x000fe200078e026f */
[----:B------:R-:W-:Y:S01]  /*75c0*/  @!P4 LOP3.LUT R2, R2, 0x1, RZ, 0xc0, !PT ;  /* 0x000000010202c812 */ /* 0x000fe200078ec0ff */
[----:B------:R-:W-:Y:S01]  /*75d0*/  BSSY B1, `(.L_x_112) ;  /* 0x0000038000017945 */ /* 0x000fe20003800000 */
[----:B------:R-:W-:Y:S01]  /*75e0*/  IMAD.MOV.U32 R110, RZ, RZ, 0x1 ;  /* 0x00000001ff6e7424 */ /* 0x000fe200078e00ff */
[----:B------:R-:W-:Y:S02]  /*75f0*/  CS2R R74, SRZ ;  /* 0x00000000004a7805 */ /* 0x000fe4000001ff00 */
[----:B------:R-:W-:Y:S01]  /*7600*/  ISETP.NE.U32.OR P5, PT, R2, 0x1, P4 ;  /* 0x000000010200780c */ /* 0x000fe200027a5470 */
[----:B------:R-:W-:Y:S01]  /*7610*/  IMAD.U32 R2, RZ, RZ, UR46 ;  /* 0x0000002eff027e24 */ /* 0x000fe2000f8e00ff */
[----:B------:R-:W-:Y:S01]  /*7620*/  LOP3.LUT P4, R93, R88, 0xff, RZ, 0xc0, !PT ;  /* 0x000000ff585d7812 */ /* 0x000fe2000788c0ff */
[----:B------:R-:W-:Y:S01]  /*7630*/  IMAD.IADD R86, R87, 0x1, R85 ;  /* 0x0000000157567824 */ /* 0x000fe200078e0255 */
[----:B------:R-:W-:Y:S01]  /*7640*/  P2R R109, PR, RZ, 0x20 ;  /* 0x00000020ff6d7803 */ /* 0x000fe20000000000 */
[----:B------:R-:W-:Y:S01]  /*7650*/  IMAD R39, R36, 0x40, R37 ;  /* 0x0000004024277824 */ /* 0x000fe200078e0225 */
[----:B------:R-:W-:Y:S01]  /*7660*/  LEA R0, R2, UR47, 0x3 ;  /* 0x0000002f02007c11 */ /* 0x000fe2000f8e18ff */
[----:B------:R-:W-:Y:S01]  /*7670*/  IMAD.U32 R113, RZ, RZ, UR46 ;  /* 0x0000002eff717e24 */ /* 0x000fe2000f8e00ff */
[----:B------:R-:W-:Y:S02]  /*7680*/  SEL R2, RZ, 0xffffffff, P0 ;  /* 0xffffffffff027807 */ /* 0x000fe40000000000 */
[----:B------:R-:W-:Y:S02]  /*7690*/  CS2R R72, SRZ ;  /* 0x0000000000487805 */ /* 0x000fe4000001ff00 */
[----:B------:R-:W-:Y:S02]  /*76a0*/  CS2R R66, SRZ ;  /* 0x0000000000427805 */ /* 0x000fe4000001ff00 */
[----:B------:R-:W-:Y:S02]  /*76b0*/  CS2R R64, SRZ ;  /* 0x0000000000407805 */ /* 0x000fe4000001ff00 */
[----:B------:R-:W-:Y:S02]  /*76c0*/  @P1 SEL R2, R5, R2, !P4 ;  /* 0x0000000205021207 */ /* 0x000fe40006000000 */
[----:B------:R-:W-:Y:S02]  /*76d0*/  CS2R R58, SRZ ;  /* 0x00000000003a7805 */ /* 0x000fe4000001ff00 */
[----:B------:R-:W-:Y:S02]  /*76e0*/  @P5 SHF.L.U32 R7, R112, 0x1f, RZ ;  /* 0x0000001f70075819 */ /* 0x000fe400000006ff */
[----:B------:R-:W-:Y:S02]  /*76f0*/  CS2R R56, SRZ ;  /* 0x0000000000387805 */ /* 0x000fe4000001ff00 */
[----:B------:R-:W-:Y:S02]  /*7700*/  LOP3.LUT R2, R2, 0x1, RZ, 0xc0, !PT ;  /* 0x0000000102027812 */ /* 0x000fe400078ec0ff */
[----:B------:R-:W-:Y:S01]  /*7710*/  CS2R R50, SRZ ;  /* 0x0000000000327805 */ /* 0x000fe2000001ff00 */
[----:B------:R-:W1:Y:S01]  /*7720*/  @P5 SYNCS.PHASECHK.TRANS64.TRYWAIT P3, [R0+URZ+0x80], R7 ;  /* 0x00008007000055a7 */ /* 0x000e6200080611ff */
[----:B------:R-:W-:Y:S02]  /*7730*/  CS2R R48, SRZ ;  /* 0x0000000000307805 */ /* 0x000fe4000001ff00 */
[----:B------:R-:W-:Y:S01]  /*7740*/  ISETP.NE.U32.AND P0, PT, R2, 0x1, PT ;  /* 0x000000010200780c */ /* 0x000fe20003f05070 */
[----:B------:R-:W-:Y:S02]  /*7750*/  IMAD.IADD R47, R87, 0x1, R84 ;  /* 0x00000001572f7824 */ /* 0x000fe400078e0254 */
[----:B------:R-:W-:Y:S01]  /*7760*/  IMAD.IADD R46, R99, 0x1, R86 ;  /* 0x00000001632e7824 */ /* 0x000fe200078e0256 */
[----:B------:R-:W-:Y:S01]  /*7770*/  P2R R114, PR, RZ, 0x1 ;  /* 0x00000001ff727803 */ /* 0x000fe20000000000 */
[----:B------:R2:W4:Y:S01]  /*7780*/  SYNCS.PHASECHK.TRANS64.TRYWAIT P2, [R92+URZ+0xe0], R3 ;  /* 0x0000e0035c0075a7 */ /* 0x00052200080411ff */
[----:B-1----:R-:W-:Y:S01]  /*7790*/  @P5 SEL R110, RZ, 0x1, !P3 ;  /* 0x00000001ff6e5807 */ /* 0x002fe20005800000 */
[----:B--2---:R-:W-:Y:S06]  /*77a0*/  @!P5 BRA `(.L_x_113) ;  /* 0x000000000068d947 */ /* 0x004fec0003800000 */
[----:B------:R-:W-:Y:S01]  /*77b0*/  ISETP.NE.AND P0, PT, R110, RZ, PT ;  /* 0x000000ff6e00720c */ /* 0x000fe20003f05270 */
[----:B------:R-:W-:Y:S01]  /*77c0*/  BSSY B0, `(.L_x_114) ;  /* 0x000000d000007945 */ /* 0x000fe20003800000 */
[----:B------:R-:W-:Y:S02]  /*77d0*/  CS2R R50, SRZ ;  /* 0x0000000000327805 */ /* 0x000fe4000001ff00 */
[----:B------:R-:W-:Y:S02]  /*77e0*/  CS2R R48, SRZ ;  /* 0x0000000000307805 */ /* 0x000fe4000001ff00 */
[----:B------:R-:W-:Y:S02]  /*77f0*/  CS2R R58, SRZ ;  /* 0x00000000003a7805 */ /* 0x000fe4000001ff00 */
[----:B------:R-:W-:Y:S02]  /*7800*/  CS2R R56, SRZ ;  /* 0x0000000000387805 */ /* 0x000fe4000001ff00 */
[----:B------:R-:W-:Y:S02]  /*7810*/  CS2R R66, SRZ ;  /* 0x0000000000427805 */ /* 0x000fe4000001ff00 */
[----:B------:R-:W-:Y:S02]  /*7820*/  CS2R R64, SRZ ;  /* 0x0000000000407805 */ /* 0x000fe4000001ff00 */
[----:B------:R-:W-:Y:S02]  /*7830*/  CS2R R74, SRZ ;  /* 0x00000000004a7805 */ /* 0x000fe4000001ff00 */
[----:B------:R-:W-:Y:S01]  /*7840*/  CS2R R72, SRZ ;  /* 0x0000000000487805 */ /* 0x000fe2000001ff00 */
[----:B------:R-:W-:Y:S06]  /*7850*/  @P0 BRA `(.L_x_115) ;  /* 0x00000000000c0947 */ /* 0x000fec0003800000 */
[----:B------:R-:W-:Y:S04]  /*7860*/  SHF.L.U32 R5, R112, 0x1f, RZ ;  /* 0x0000001f70057819 */ /* 0x000fe800000006ff */
[----:B------:R-:W1:Y:S02]  /*7870*/  SYNCS.PHASECHK.TRANS64.TRYWAIT P0, [R0+URZ+0x80], R5 ;  /* 0x00008005000075a7 */ /* 0x000e6400080011ff */
[----:B-1----:R-:W-:Y:S05]  /*7880*/  @!P0 BRA `(.L_x_116) ;  /* 0x0000002400e88947 */ /* 0x002fea0003800000 */
.L_x_115:
[----:B------:R-:W-:Y:S05]  /*7890*/  BSYNC B0 ;  /* 0x0000000000007941 */ /* 0x000fea0003800000 */
.L_x_114:
[----:B------:R-:W-:Y:S01]  /*78a0*/  ISETP.NE.AND P0, PT, R114, RZ, PT ;  /* 0x000000ff7200720c */ /* 0x000fe20003f05270 */
[----:B------:R-:W-:Y:S04]  /*78b0*/  UIADD3 UR4, UPT, UPT, UR46, 0x1, URZ ;  /* 0x000000012e047890 */ /* 0x000fe8000fffe0ff */
[----:B------:R-:W-:Y:S04]  /*78c0*/  UISETP.NE.AND UP0, UPT, UR4, 0x3, UPT ;  /* 0x000000030400788c */ /* 0x000fe8000bf05270 */
[----:B------:R-:W-:Y:S02]  /*78d0*/  USEL UR5, URZ, 0x1, UP0 ;  /* 0x00000001ff057887 */ /* 0x000fe40008000000 */
[----:B------:R-:W-:Y:S02]  /*78e0*/  USEL UR4, UR4, URZ, UP0 ;  /* 0x000000ff04047287 */ /* 0x000fe40008000000 */
[----:B------:R2:W1:Y:S02]  /*78f0*/  @P0 LDS.128 R48, [R87] ;  /* 0x0000000057300984 */ /* 0x0004640000000c00 */
[----:B------:R-:W-:Y:S02]  /*7900*/  LOP3.LUT R112, R112, UR5, RZ, 0x3c, !PT ;  /* 0x0000000570707c12 */ /* 0x000fe4000f8e3cff */
[----:B------:R2:W1:Y:S01]  /*7910*/  @P0 LDS.128 R56, [R86+0x10] ;  /* 0x0000100056380984 */ /* 0x0004620000000c00 */
[----:B------:R-:W-:Y:S03]  /*7920*/  IMAD.U32 R113, RZ, RZ, UR4 ;  /* 0x00000004ff717e24 */ /* 0x000fe6000f8e00ff */
[----:B------:R2:W1:Y:S04]  /*7930*/  @P0 LDS.128 R64, [R47+0x20] ;  /* 0x000020002f400984 */ /* 0x0004680000000c00 */
[----:B------:R2:W1:Y:S02]  /*7940*/  @P0 LDS.128 R72, [R46+0x10] ;  /* 0x000010002e480984 */ /* 0x0004640000000c00 */
.L_x_113:
[----:B------:R-:W-:Y:S05]  /*7950*/  BSYNC B1 ;  /* 0x0000000000017941 */ /* 0x000fea0003800000 */
.L_x_112:
[----:B-1----:R-:W-:Y:S04]  /*7960*/  SHF.R.U32.HI R0, RZ, 0x15, R39 ;  /* 0x00000015ff007819 */ /* 0x002fe80000011627 */
[----:B------:R-:W-:Y:S01]  /*7970*/  LOP3.LUT P0, RZ, R0, 0x3, R89, 0x48, !PT ;  /* 0x0000000300ff7812 */ /* 0x000fe20007804859 */
[----:B------:R-:W-:Y:S01]  /*7980*/  @!UPT UIADD3 URZ, UPT, UPT, URZ, URZ, URZ ;  /* 0x000000fffffff290 */ /* 0x000fe2000fffe0ff */
[----:B----4-:R-:W-:Y:S11]  /*7990*/  @P2 BRA `(.L_x_117) ;  /* 0x0000000000082947 */ /* 0x010ff60003800000 */
[----:B------:R-:W1:Y:S02]  /*79a0*/  SYNCS.PHASECHK.TRANS64.TRYWAIT P1, [R92+URZ+0xe0], R3 ;  /* 0x0000e0035c0075a7 */ /* 0x000e6400080211ff */
[----:B-1----:R-:W-:Y:S05]  /*79b0*/  @!P1 BRA `(.L_x_118) ;  /* 0x0000002400b09947 */ /* 0x002fea0003800000 */
.L_x_117:
[----:B------:R-:W-:Y:S05]  /*79c0*/  @!P0 BRA `(.L_x_119) ;  /* 0x0000000000408947 */ /* 0x000fea0003800000 */
[----:B------:R-:W4:Y:S01]  /*79d0*/  LDCU.64 UR8, c[0x4][0x70] ;  /* 0x01000e00ff0877ac */ /* 0x000f220008000a00 */
[----:B-1----:R-:W-:Y:S01]  /*79e0*/  MOV R3, 0x0 ;  /* 0x0000000000037802 */ /* 0x002fe20000000f00 */
[----:B------:R-:W-:Y:S02]  /*79f0*/  HFMA2 R12, -RZ, RZ, 0, 5.9604644775390625e-08 ;  /* 0x00000001ff0c7431 */ /* 0x000fe400000001ff */
[----:B------:R-:W-:Y:S02]  /*7a00*/  IMAD.MOV.U32 R8, RZ, RZ, 0x192 ;  /* 0x00000192ff087424 */ /* 0x000fe400078e00ff */
[----:B------:R-:W-:Y:S01]  /*7a10*/  IMAD.MOV.U32 R13, RZ, RZ, RZ ;  /* 0x000000ffff0d7224 */ /* 0x000fe200078e00ff */
[----:B------:R-:W1:Y:S01]  /*7a20*/  LDCU.64 UR6, c[0x4][0x78] ;  /* 0x01000f00ff0677ac */ /* 0x000e620008000a00 */
[----:B------:R-:W2:Y:S01]  /*7a30*/  LDC.64 R2, c[0x4][R3] ;  /* 0x0100000003027b82 */ /* 0x000ea20000000a00 */
[----:B------:R-:W5:Y:S01]  /*7a40*/  LDCU.64 UR4, c[0x4][0x10] ;  /* 0x01000200ff0477ac */ /* 0x000f620008000a00 */
[----:B----4-:R-:W-:Y:S01]  /*7a50*/  MOV R5, UR9 ;  /* 0x0000000900057c02 */ /* 0x010fe20008000f00 */
[----:B------:R-:W-:Y:S01]  /*7a60*/  IMAD.U32 R4, RZ, RZ, UR8 ;  /* 0x00000008ff047e24 */ /* 0x000fe2000f8e00ff */
[----:B-1----:R-:W-:Y:S01]  /*7a70*/  MOV R7, UR7 ;  /* 0x0000000700077c02 */ /* 0x002fe20008000f00 */
[----:B------:R-:W-:Y:S01]  /*7a80*/  IMAD.U32 R6, RZ, RZ, UR6 ;  /* 0x00000006ff067e24 */ /* 0x000fe2000f8e00ff */
[----:B-----5:R-:W-:Y:S01]  /*7a90*/  MOV R11, UR5 ;  /* 0x00000005000b7c02 */ /* 0x020fe20008000f00 */
[----:B------:R-:W-:Y:S02]  /*7aa0*/  IMAD.U32 R10, RZ, RZ, UR4 ;  /* 0x00000004ff0a7e24 */ /* 0x000fe4000f8e00ff */
[----:B------:R-:W-:Y:S07]  /*7ab0*/  LEPC R20, `(.L_x_119) ;  /* 0x000000001014794e */ /* 0x000fee0000000000 */
[----:B--23--:R-:W-:Y:S05]  /*7ac0*/  CALL.ABS.NOINC R2 ;  /* 0x0000000002007343 */ /* 0x00cfea0003c00000 */
.L_x_119:
[C---:B------:R-:W-:Y:S01]  /*7ad0*/  SHF.L.U32 R40, R48.reuse, 0x10, RZ ;  /* 0x0000001030287819 */ /* 0x040fe200000006ff */
[----:B------:R-:W-:Y:S05]  /*7ae0*/  WARPSYNC.ALL ;  /* 0x0000000000007948 */ /* 0x000fea0003800000 */
[----:B------:R-:W-:Y:S01]  /*7af0*/  R2UR UR4, R39 ;  /* 0x00000000270472ca */ /* 0x000fe200000e0000 */
[----:B------:R-:W-:Y:S01]  /*7b00*/  BSSY.RECONVERGENT B0, `(.L_x_120) ;  /* 0x0000087000007945 */ /* 0x000fe20003800200 */
[----:B------:R-:W-:Y:S02]  /*7b10*/  LOP3.LUT R43, R48, 0xffff0000, RZ, 0xc0, !PT ;  /* 0xffff0000302b7812 */ /* 0x000fe400078ec0ff */
[----:B------:R-:W-:Y:S02]  /*7b20*/  SHF.L.U32 R42, R49, 0x10, RZ ;  /* 0x00000010312a7819 */ /* 0x000fe400000006ff */
[----:B------:R-:W-:Y:S02]  /*7b30*/  SHF.L.U32 R45, R51, 0x10, RZ ;  /* 0x00000010332d7819 */ /* 0x000fe400000006ff */
[----:B------:R-:W-:Y:S02]  /*7b40*/  LOP3.LUT R44, R75, 0xffff0000, RZ, 0xc0, !PT ;  /* 0xffff00004b2c7812 */ /* 0x000fe400078ec0ff */
[----:B------:R-:W-:Y:S03]  /*7b50*/  ISETP.NE.AND P0, PT, R101, RZ, PT ;  /* 0x000000ff6500720c */ /* 0x000fe60003f05270 */
[----:B------:R-:W3:Y:S02]  /*7b60*/  LDTM.x32 R4, tmem[UR4] ;  /* 0x00000004000479ee */ /* 0x000ee400082c0000 */
[C---:B---3--:R-:W-:Y:S01]  /*7b70*/  FMUL R0, R38.reuse, R4 ;  /* 0x0000000426007220 */ /* 0x048fe20000400000 */
[C---:B------:R-:W-:Y:S01]  /*7b80*/  FMUL R2, R38.reuse, R5 ;  /* 0x0000000526027220 */ /* 0x040fe20000400000 */
[C---:B-1----:R-:W-:Y:S01]  /*7b90*/  FMUL R3, R38.reuse, R6 ;  /* 0x0000000626037220 */ /* 0x042fe20000400000 */
[----:B------:R-:W-:Y:S01]  /*7ba0*/  FMUL R7, R38, R7 ;  /* 0x0000000726077220 */ /* 0x000fe20000400000 */
[----:B------:R-:W-:Y:S01]  /*7bb0*/  FFMA R0, R41, R40, R0 ;  /* 0x0000002829007223 */ /* 0x000fe20000000000 */
[----:B------:R-:W-:Y:S01]  /*7bc0*/  LOP3.LUT R40, R49, 0xffff0000, RZ, 0xc0, !PT ;  /* 0xffff000031287812 */ /* 0x000fe200078ec0ff */
[C---:B------:R-:W-:Y:S01]  /*7bd0*/  FFMA R2, R41.reuse, R43, R2 ;  /* 0x0000002b29027223 */ /* 0x040fe20000000002 */
[C---:B------:R-:W-:Y:S01]  /*7be0*/  SHF.L.U32 R43, R50.reuse, 0x10, RZ ;  /* 0x00000010322b7819 */ /* 0x040fe200000006ff */
[C---:B------:R-:W-:Y:S01]  /*7bf0*/  FFMA R3, R41.reuse, R42, R3 ;  /* 0x0000002a29037223 */ /* 0x040fe20000000003 */
[----:B------:R-:W-:Y:S01]  /*7c00*/  LOP3.LUT R42, R50, 0xffff0000, RZ, 0xc0, !PT ;  /* 0xffff0000322a7812 */ /* 0x000fe200078ec0ff */
[----:B------:R-:W-:Y:S01]  /*7c10*/  FMUL R4, R38, R8 ;  /* 0x0000000826047220 */ /* 0x000fe20000400000 */
[----:B------:R-:W-:Y:S01]  /*7c20*/  F2FP.BF16.F32.PACK_AB R52, R2, R0 ;  /* 0x000000000234723e */ /* 0x000fe200000010ff */
[----:B------:R-:W-:Y:S01]  /*7c30*/  FFMA R7, R41, R40, R7 ;  /* 0x0000002829077223 */ /* 0x000fe20000000007 */
[----:B------:R-:W-:Y:S01]  /*7c40*/  LOP3.LUT R40, R51, 0xffff0000, RZ, 0xc0, !PT ;  /* 0xffff000033287812 */ /* 0x000fe200078ec0ff */
[C---:B------:R-:W-:Y:S01]  /*7c50*/  FMUL R5, R38.reuse, R9 ;  /* 0x0000000926057220 */ /* 0x040fe20000400000 */
[C---:B------:R-:W-:Y:S01]  /*7c60*/  FMUL R6, R38.reuse, R10 ;  /* 0x0000000a26067220 */ /* 0x040fe20000400000 */
[----:B------:R-:W-:Y:S01]  /*7c70*/  FMUL R11, R38, R11 ;  /* 0x0000000b260b7220 */ /* 0x000fe20000400000 */
[----:B------:R-:W-:Y:S01]  /*7c80*/  F2FP.BF16.F32.PACK_AB R53, R7, R3 ;  /* 0x000000030735723e */ /* 0x000fe200000010ff */
[C---:B------:R-:W-:Y:S01]  /*7c90*/  FFMA R4, R41.reuse, R43, R4 ;  /* 0x0000002b29047223 */ /* 0x040fe20000000004 */
[C---:B------:R-:W-:Y:S01]  /*7ca0*/  SHF.L.U32 R43, R56.reuse, 0x10, RZ ;  /* 0x00000010382b7819 */ /* 0x040fe200000006ff */
[----:B------:R-:W-:Y:S01]  /*7cb0*/  FFMA R5, R41, R42, R5 ;  /* 0x0000002a29057223 */ /* 0x000fe20000000005 */
[----:B------:R-:W-:Y:S01]  /*7cc0*/  LOP3.LUT R42, R57, 0xffff0000, RZ, 0xc0, !PT ;  /* 0xffff0000392a7812 */ /* 0x000fe200078ec0ff */
[----:B------:R-:W-:Y:S01]  /*7cd0*/  FFMA R6, R41, R45, R6 ;  /* 0x0000002d29067223 */ /* 0x000fe20000000006 */
[----:B------:R-:W-:Y:S01]  /*7ce0*/  SHF.L.U32 R45, R57, 0x10, RZ ;  /* 0x00000010392d7819 */ /* 0x000fe200000006ff */
[----:B------:R-:W-:Y:S01]  /*7cf0*/  FFMA R11, R41, R40, R11 ;  /* 0x00000028290b7223 */ /* 0x000fe2000000000b */
[----:B------:R-:W-:Y:S01]  /*7d00*/  LOP3.LUT R40, R56, 0xffff0000, RZ, 0xc0, !PT ;  /* 0xffff000038287812 */ /* 0x000fe200078ec0ff */
[C---:B------:R-:W-:Y:S01]  /*7d10*/  FMUL R8, R38.reuse, R12 ;  /* 0x0000000c26087220 */ /* 0x040fe20000400000 */
[----:B------:R-:W-:Y:S01]  /*7d20*/  F2FP.BF16.F32.PACK_AB R54, R5, R4 ;  /* 0x000000040536723e */ /* 0x000fe200000010ff */
[C---:B------:R-:W-:Y:S01]  /*7d30*/  FMUL R9, R38.reuse, R13 ;  /* 0x0000000d26097220 */ /* 0x040fe20000400000 */
[----:B------:R-:W-:Y:S01]  /*7d40*/  F2FP.BF16.F32.PACK_AB R55, R11, R6 ;  /* 0x000000060b37723e */ /* 0x000fe200000010ff */
[C---:B------:R-:W-:Y:S01]  /*7d50*/  FMUL R10, R38.reuse, R14 ;  /* 0x0000000e260a7220 */ /* 0x040fe20000400000 */
[----:B------:R-:W-:Y:S01]  /*7d60*/  FMUL R15, R38, R15 ;  /* 0x0000000f260f7220 */ /* 0x000fe20000400000 */
[----:B------:R-:W-:Y:S01]  /*7d70*/  FFMA R8, R41, R43, R8 ;  /* 0x0000002b29087223 */ /* 0x000fe20000000008 */
[----:B------:R-:W-:Y:S01]  /*7d80*/  SHF.L.U32 R43, R59, 0x10, RZ ;  /* 0x000000103b2b7819 */ /* 0x000fe200000006ff */
[C---:B------:R-:W-:Y:S01]  /*7d90*/  FFMA R9, R41.reuse, R40, R9 ;  /* 0x0000002829097223 */ /* 0x040fe20000000009 */
[C---:B------:R-:W-:Y:S01]  /*7da0*/  SHF.L.U32 R40, R58.reuse, 0x10, RZ ;  /* 0x000000103a287819 */ /* 0x040fe200000006ff */
        /* <DEDUP_REMOVED lines=8> */
[----:B------:R-:W-:Y:S01]  /*7e30*/  FMUL R14, R38, R18 ;  /* 0x00000012260e7220 */ /* 0x000fe20000400000 */
[----:B------:R-:W-:Y:S01]  /*7e40*/  FFMA R12, R41, R40, R12 ;  /* 0x00000028290c7223 */ /* 0x000fe2000000000c */
[----:B------:R-:W-:Y:S01]  /*7e50*/  LOP3.LUT R40, R59, 0xffff0000, RZ, 0xc0, !PT ;  /* 0xffff00003b287812 */ /* 0x000fe200078ec0ff */
[C---:B------:R-:W-:Y:S01]  /*7e60*/  FFMA R13, R41.reuse, R42, R13 ;  /* 0x0000002a290d7223 */ /* 0x040fe2000000000d */
[----:B------:R-:W-:Y:S01]  /*7e70*/  LOP3.LUT R42, R64, 0xffff0000, RZ, 0xc0, !PT ;  /* 0xffff0000402a7812 */ /* 0x000fe200078ec0ff */
[----:B------:R-:W-:Y:S01]  /*7e80*/  FMUL R19, R38, R19 ;  /* 0x0000001326137220 */ /* 0x000fe20000400000 */
[----:B------:R-:W-:Y:S01]  /*7e90*/  FFMA R14, R41, R43, R14 ;  /* 0x0000002b290e7223 */ /* 0x000fe2000000000e */
[----:B------:R-:W-:Y:S01]  /*7ea0*/  SHF.L.U32 R43, R64, 0x10, RZ ;  /* 0x00000010402b7819 */ /* 0x000fe200000006ff */
[----:B------:R1:W-:Y:S01]  /*7eb0*/  STS.128 [R87], R52 ;  /* 0x0000003457007388 */ /* 0x0003e20000000c00 */
[----:B------:R-:W-:Y:S01]  /*7ec0*/  F2FP.BF16.F32.PACK_AB R62, R13, R12 ;  /* 0x0000000c0d3e723e */ /* 0x000fe200000010ff */
[C---:B------:R-:W-:Y:S01]  /*7ed0*/  FMUL R16, R38.reuse, R20 ;  /* 0x0000001426107220 */ /* 0x040fe20000400000 */
        /* <DEDUP_REMOVED lines=8> */
[C---:B------:R-:W-:Y:S01]  /*7f60*/  FFMA R17, R41.reuse, R42, R17 ;  /* 0x0000002a29117223 */ /* 0x040fe20000000011 */
[----:B------:R-:W-:Y:S01]  /*7f70*/  FFMA R18, R41, R45, R18 ;  /* 0x0000002d29127223 */ /* 0x000fe20000000012 */
[----:B------:R1:W-:Y:S01]  /*7f80*/  STS.128 [R86+0x10], R60 ;  /* 0x0000103c56007388 */ /* 0x0003e20000000c00 */
[----:B------:R-:W-:Y:S01]  /*7f90*/  SHF.L.U32 R45, R67, 0x10, RZ ;  /* 0x00000010432d7819 */ /* 0x000fe200000006ff */
[----:B------:R-:W-:Y:S01]  /*7fa0*/  FFMA R23, R41, R40, R23 ;  /* 0x0000002829177223 */ /* 0x000fe20000000017 */
[----:B------:R-:W-:Y:S01]  /*7fb0*/  LOP3.LUT R40, R66, 0xffff0000, RZ, 0xc0, !PT ;  /* 0xffff000042287812 */ /* 0x000fe200078ec0ff */
[C---:B------:R-:W-:Y:S01]  /*7fc0*/  FMUL R20, R38.reuse, R24 ;  /* 0x0000001826147220 */ /* 0x040fe20000400000 */
[----:B------:R-:W-:Y:S01]  /*7fd0*/  LOP3.LUT R42, R67, 0xffff0000, RZ, 0xc0, !PT ;  /* 0xffff0000432a7812 */ /* 0x000fe200078ec0ff */
[C---:B------:R-:W-:Y:S01]  /*7fe0*/  FMUL R21, R38.reuse, R25 ;  /* 0x0000001926157220 */ /* 0x040fe20000400000 */
[----:B------:R-:W-:Y:S01]  /*7ff0*/  F2FP.BF16.F32.PACK_AB R68, R17, R16 ;  /* 0x000000101144723e */ /* 0x000fe200000010ff */
[C---:B------:R-:W-:Y:S01]  /*8000*/  FMUL R22, R38.reuse, R26 ;  /* 0x0000001a26167220 */ /* 0x040fe20000400000 */
[----:B------:R-:W-:Y:S01]  /*8010*/  FMUL R27, R38, R27 ;  /* 0x0000001b261b7220 */ /* 0x000fe20000400000 */
[C---:B------:R-:W-:Y:S01]  /*8020*/  FFMA R20, R41.reuse, R43, R20 ;  /* 0x0000002b29147223 */ /* 0x040fe20000000014 */
[C---:B------:R-:W-:Y:S01]  /*8030*/  FFMA R21, R41.reuse, R40, R21 ;  /* 0x0000002829157223 */ /* 0x040fe20000000015 */
[C---:B------:R-:W-:Y:S01]  /*8040*/  FFMA R22, R41.reuse, R45, R22 ;  /* 0x0000002d29167223 */ /* 0x040fe20000000016 */
[----:B------:R-:W-:Y:S01]  /*8050*/  FFMA R27, R41, R42, R27 ;  /* 0x0000002a291b7223 */ /* 0x000fe2000000001b */
[----:B------:R-:W-:Y:S01]  /*8060*/  SHF.L.U32 R40, R72, 0x10, RZ ;  /* 0x0000001048287819 */ /* 0x000fe200000006ff */
[----:B------:R-:W-:Y:S01]  /*8070*/  FMUL R24, R38, R28 ;  /* 0x0000001c26187220 */ /* 0x000fe20000400000 */
[----:B------:R-:W-:Y:S01]  /*8080*/  LOP3.LUT R42, R72, 0xffff0000, RZ, 0xc0, !PT ;  /* 0xffff0000482a7812 */ /* 0x000fe200078ec0ff */
[C---:B------:R-:W-:Y:S01]  /*8090*/  FMUL R25, R38.reuse, R29 ;  /* 0x0000001d26197220 */ /* 0x040fe20000400000 */
[----:B------:R-:W-:Y:S01]  /*80a0*/  SHF.L.U32 R43, R73, 0x10, RZ ;  /* 0x00000010492b7819 */ /* 0x000fe200000006ff */
[C---:B------:R-:W-:Y:S01]  /*80b0*/  FMUL R26, R38.reuse, R30 ;  /* 0x0000001e261a7220 */ /* 0x040fe20000400000 */
[C---:B------:R-:W-:Y:S01]  /*80c0*/  FFMA R24, R41.reuse, R40, R24 ;  /* 0x0000002829187223 */ /* 0x040fe20000000018 */
[----:B------:R-:W-:Y:S01]  /*80d0*/  FFMA R25, R41, R42, R25 ;  /* 0x0000002a29197223 */ /* 0x000fe20000000019 */
[----:B------:R-:W-:Y:S01]  /*80e0*/  LOP3.LUT R40, R73, 0xffff0000, RZ, 0xc0, !PT ;  /* 0xffff000049287812 */ /* 0x000fe200078ec0ff */
[----:B------:R-:W-:Y:S01]  /*80f0*/  FFMA R26, R41, R43, R26 ;  /* 0x0000002b291a7223 */ /* 0x000fe2000000001a */
[----:B------:R-:W-:Y:S01]  /*8100*/  FMUL R31, R38, R31 ;  /* 0x0000001f261f7220 */ /* 0x000fe20000400000 */
[----:B------:R-:W-:Y:S01]  /*8110*/  SHF.L.U32 R43, R74, 0x10, RZ ;  /* 0x000000104a2b7819 */ /* 0x000fe200000006ff */
[----:B------:R-:W-:Y:S01]  /*8120*/  FMUL R28, R38, R32 ;  /* 0x00000020261c7220 */ /* 0x000fe20000400000 */
[----:B------:R-:W-:Y:S01]  /*8130*/  LOP3.LUT R42, R74, 0xffff0000, RZ, 0xc0, !PT ;  /* 0xffff00004a2a7812 */ /* 0x000fe200078ec0ff */
[C---:B------:R-:W-:Y:S01]  /*8140*/  FMUL R29, R38.reuse, R33 ;  /* 0x00000021261d7220 */ /* 0x040fe20000400000 */
[----:B------:R-:W-:Y:S01]  /*8150*/  SHF.L.U32 R45, R75, 0x10, RZ ;  /* 0x000000104b2d7819 */ /* 0x000fe200000006ff */
[C---:B------:R-:W-:Y:S01]  /*8160*/  FMUL R30, R38.reuse, R34 ;  /* 0x00000022261e7220 */ /* 0x040fe20000400000 */
[----:B------:R-:W-:Y:S01]  /*8170*/  FFMA R31, R41, R40, R31 ;  /* 0x00000028291f7223 */ /* 0x000fe2000000001f */
[----:B------:R-:W-:Y:S01]  /*8180*/  FMUL R35, R38, R35 ;  /* 0x0000002326237220 */ /* 0x000fe20000400000 */
[----:B------:R-:W-:Y:S01]  /*8190*/  F2FP.BF16.F32.PACK_AB R69, R23, R18 ;  /* 0x000000121745723e */ /* 0x000fe200000010ff */
[----:B------:R-:W-:Y:S01]  /*81a0*/  FFMA R28, R41, R43, R28 ;  /* 0x0000002b291c7223 */ /* 0x000fe2000000001c */
[----:B------:R-:W-:Y:S01]  /*81b0*/  F2FP.BF16.F32.PACK_AB R70, R21, R20 ;  /* 0x000000141546723e */ /* 0x000fe200000010ff */
[----:B------:R-:W-:Y:S01]  /*81c0*/  FFMA R29, R41, R42, R29 ;  /* 0x0000002a291d7223 */ /* 0x000fe2000000001d */
[----:B------:R-:W-:Y:S01]  /*81d0*/  F2FP.BF16.F32.PACK_AB R71, R27, R22 ;  /* 0x000000161b47723e */ /* 0x000fe200000010ff */
[C---:B------:R-:W-:Y:S01]  /*81e0*/  FFMA R30, R41.reuse, R45, R30 ;  /* 0x0000002d291e7223 */ /* 0x040fe2000000001e */
[----:B------:R-:W-:Y:S01]  /*81f0*/  FFMA R35, R41, R44, R35 ;  /* 0x0000002c29237223 */ /* 0x000fe20000000023 */
[----:B------:R-:W-:Y:S02]  /*8200*/  F2FP.BF16.F32.PACK_AB R104, R25, R24 ;  /* 0x000000181968723e */ /* 0x000fe400000010ff */
[----:B------:R1:W-:Y:S01]  /*8210*/  STS.128 [R47+0x20], R68 ;  /* 0x000020442f007388 */ /* 0x0003e20000000c00 */
[----:B------:R-:W-:Y:S02]  /*8220*/  F2FP.BF16.F32.PACK_AB R105, R31, R26 ;  /* 0x0000001a1f69723e */ /* 0x000fe400000010ff */
[----:B------:R-:W-:Y:S02]  /*8230*/  F2FP.BF16.F32.PACK_AB R106, R29, R28 ;  /* 0x0000001c1d6a723e */ /* 0x000fe400000010ff */
[----:B------:R-:W-:Y:S05]  /*8240*/  F2FP.BF16.F32.PACK_AB R107, R35, R30 ;  /* 0x0000001e236b723e */ /* 0x000fea00000010ff */
[----:B------:R1:W-:Y:S01]  /*8250*/  STS.128 [R46+0x10], R104 ;  /* 0x000010682e007388 */ /* 0x0003e20000000c00 */
[----:B------:R-:W-:Y:S01]  /*8260*/  @!PT LDS RZ, [RZ] ;  /* 0x00000000fffff984 */ /* 0x000fe20000000800 */
[----:B------:R-:W-:Y:S01]  /*8270*/  @!PT LDS RZ, [RZ] ;  /* 0x00000000fffff984 */ /* 0x000fe20000000800 */
[----:B------:R-:W-:Y:S01]  /*8280*/  @!PT LDS RZ, [RZ] ;  /* 0x00000000fffff984 */ /* 0x000fe20000000800 */
[----:B------:R-:W-:Y:S01]  /*8290*/  @!PT LDS RZ, [RZ] ;  /* 0x00000000fffff984 */ /* 0x000fe20000000800 */
[----:B------:R3:W-:Y:S07]  /*82a0*/  MEMBAR.ALL.CTA ;  /* 0x0000000000007992 */ /* 0x0007ee0000008000 */
[----:B---3--:R-:W3:Y:S02]  /*82b0*/  FENCE.VIEW.ASYNC.S ;  /* 0x00000000000073c6 */ /* 0x008ee40000000000 */
[----:B---3--:R-:W-:Y:S06]  /*82c0*/  BAR.SYNC.DEFER_BLOCKING 0x1, 0x80 ;  /* 0x0042000000007b1d */ /* 0x008fec0000010000 */
[----:B------:R-:W-:Y:S05]  /*82d0*/  @P0 BRA `(.L_x_121) ;  /* 0x0000000000240947 */ /* 0x000fea0003800000 */
[----:B------:R-:W3:Y:S01]  /*82e0*/  LDCU.64 UR6, c[0x0][0x348] ;  /* 0x00006900ff0677ac */ /* 0x000ee20008000a00 */
[----:B------:R-:W-:Y:S01]  /*82f0*/  R2UR UR5, R111 ;  /* 0x000000006f0572ca */ /* 0x000fe200000e0000 */
[----:B------:R-:W-:Y:S11]  /*8300*/  UMOV UR51, UR36 ;  /* 0x0000002400337c82 */ /* 0x000ff60008000000 */
[----:B------:R-:W-:Y:S01]  /*8310*/  @!UPT UIADD3 URZ, UPT, UPT, URZ, URZ, URZ ;  /* 0x000000fffffff290 */ /* 0x000fe2000fffe0ff */
[----:B------:R-:W-:Y:S02]  /*8320*/  UIADD3 UR48, UPT, UPT, UR47, 0x200, UR5 ;  /* 0x000002002f307890 */ /* 0x000fe4000fffe005 */
[----:B---3--:R-:W-:Y:S04]  /*8330*/  UIADD3 UR4, UP0, UPT, UR6, 0xa80, URZ ;  /* 0x00000a8006047890 */ /* 0x008fe8000ff1e0ff */
[----:B------:R-:W-:Y:S09]  /*8340*/  UIADD3.X UR5, UPT, UPT, URZ, UR7, URZ, UP0, !UPT ;  /* 0x00000007ff057290 */ /* 0x000ff200087fe4ff */
[----:B------:R3:W-:Y:S02]  /*8350*/  UTMASTG.3D [UR48], [UR4] ;  /* 0x00000030040073b5 */ /* 0x0007e40008010000 */
[----:B---3--:R0:W-:Y:S02]  /*8360*/  UTMACMDFLUSH ;  /* 0x00000000000079b7 */ /* 0x0081e40000000000 */
.L_x_121:
[----:B------:R-:W-:Y:S05]  /*8370*/  BSYNC.RECONVERGENT B0 ;  /* 0x0000000000007941 */ /* 0x000fea0003800200 */
.L_x_120:
[----:B------:R-:W-:Y:S01]  /*8380*/  UIADD3 UR44, UPT, UPT, UR46, 0x1, URZ ;  /* 0x000000012e2c7890 */ /* 0x000fe2000fffe0ff */
[----:B------:R-:W-:Y:S03]  /*8390*/  BSSY.RECONVERGENT B0, `(.L_x_122) ;  /* 0x0000005000007945 */ /* 0x000fe60003800200 */
[----:B------:R-:W-:Y:S04]  /*83a0*/  UISETP.NE.AND UP0, UPT, UR44, 0x3, UPT ;  /* 0x000000032c00788c */ /* 0x000fe8000bf05270 */
[----:B------:R-:W-:Y:S01]  /*83b0*/  USEL UR45, UR44, URZ, UP0 ;  /* 0x000000ff2c2d7287 */ /* 0x000fe20008000000 */
[----:B------:R-:W-:Y:S11]  /*83c0*/  @P0 BRA `(.L_x_123) ;  /* 0x0000000000040947 */ /* 0x000ff60003800000 */
[----:B------:R-:W-:Y:S04]  /*83d0*/  DEPBAR.LE SB0, 0x1 ;  /* 0x000080400000791a */ /* 0x000fe80000000000 */
.L_x_123:
[----:B------:R-:W-:Y:S05]  /*83e0*/  BSYNC.RECONVERGENT B0 ;  /* 0x0000000000007941 */ /* 0x000fea0003800200 */
.L_x_122:
[----:B------:R-:W-:Y:S01]  /*83f0*/  BAR.SYNC.DEFER_BLOCKING 0x1, 0x80 ;  /* 0x0042000000007b1d */ /* 0x000fe20000010000 */
[----:B------:R-:W-:Y:S01]  /*8400*/  ISETP.NE.AND P1, PT, R109, RZ, PT ;  /* 0x000000ff6d00720c */ /* 0x000fe20003f25270 */
[----:B------:R-:W-:Y:S01]  /*8410*/  UISETP.NE.AND UP0, UPT, UR53, URZ, UPT ;  /* 0x000000ff3500728c */ /* 0x000fe2000bf05270 */
[----:B------:R-:W-:Y:S11]  /*8420*/  LEA R2, R113, UR47, 0x3 ;  /* 0x0000002f71027c11 */ /* 0x000ff6000f8e18ff */
[----:B------:R-:W-:Y:S01]  /*8430*/  @P1 SHF.L.U32 R3, R112, 0x1f, RZ ;  /* 0x0000001f70031819 */ /* 0x000fe200000006ff */
[----:B------:R-:W-:Y:S06]  /*8440*/  BRA.U !UP0, `(.L_x_124) ;  /* 0x0000000108247547 */ /* 0x000fec000b800000 */
[----:B------:R-:W-:Y:S01]  /*8450*/  IMAD.U32 R5, RZ, RZ, UR52 ;  /* 0x00000034ff057e24 */ /* 0x000fe2000f8e00ff */
[----:B------:R-:W-:Y:S01]  /*8460*/  MOV R0, UR60 ;  /* 0x0000003c00007c02 */ /* 0x000fe20008000f00 */
[----:B------:R-:W-:Y:S03]  /*8470*/  UIADD3 UR4, UPT, UPT, UR52, 0x1, URZ ;  /* 0x0000000134047890 */ /* 0x000fe6000fffe0ff */
[----:B------:R-:W-:Y:S01]  /*8480*/  @P1 LEA R5, R5, UR47, 0x3 ;  /* 0x0000002f05051c11 */ /* 0x000fe2000f8e18ff */
[----:B------:R-:W-:Y:S04]  /*8490*/  UISETP.NE.AND UP0, UPT, UR4, 0x3, UPT ;  /* 0x000000030400788c */ /* 0x000fe8000bf05270 */
[----:B------:R-:W-:Y:S01]  /*84a0*/  @P1 VIADD R5, R5, 0x98 ;  /* 0x0000009805051836 */ /* 0x000fe20000000000 */
[----:B------:R-:W-:Y:S04]  /*84b0*/  USEL UR52, UR4, URZ, UP0 ;  /* 0x000000ff04347287 */ /* 0x000fe80008000000 */
[----:B------:R-:W-:Y:S04]  /*84c0*/  @P1 PRMT R0, R0, 0x654, R5 ;  /* 0x0000065400001816 */ /* 0x000fe80000000005 */
[----:B------:R3:W-:Y:S04]  /*84d0*/  @P1 SYNCS.ARRIVE.TRANS64.RED.A1T0 RZ, [R0+URZ], RZ ;  /* 0x000000ff00ff19a7 */ /* 0x0007e800081004ff */
.L_x_124:
[----:B------:R-:W4:Y:S01]  /*84e0*/  @P1 SYNCS.PHASECHK.TRANS64.TRYWAIT P0, [R2+URZ+0x80], R3 ;  /* 0x00008003020015a7 */ /* 0x000f2200080011ff */
[----:B------:R-:W-:Y:S01]  /*84f0*/  BSSY B1, `(.L_x_125) ;  /* 0x0000015000017945 */ /* 0x000fe20003800000 */
[----:B----4-:R-:W-:Y:S03]  /*8500*/  @P1 SEL R110, RZ, 0x1, !P0 ;  /* 0x00000001ff6e1807 */ /* 0x010fe60004000000 */
[----:B------:R-:W-:Y:S05]  /*8510*/  @!P1 BRA `(.L_x_126) ;  /* 0x0000000000489947 */ /* 0x000fea0003800000 */
[----:B------:R-:W-:Y:S01]  /*8520*/  ISETP.NE.AND P1, PT, R114, RZ, PT ;  /* 0x000000ff7200720c */ /* 0x000fe20003f25270 */
[----:B------:R-:W-:Y:S01]  /*8530*/  BSSY B0, `(.L_x_127) ;  /* 0x000000a000007945 */ /* 0x000fe20003800000 */
[----:B------:R-:W-:Y:S11]  /*8540*/  ISETP.NE.AND P0, PT, R110, RZ, PT ;  /* 0x000000ff6e00720c */ /* 0x000ff60003f05270 */
[----:B------:R-:W-:Y:S04]  /*8550*/  @P1 IMAD R113, R113, 0x2000, R100 ;  /* 0x0000200071711824 */ /* 0x000fe800078e0264 */
[----:B------:R-:W-:Y:S01]  /*8560*/  @P1 IMAD.IADD R4, R85, 0x1, R113 ;  /* 0x0000000155041824 */ /* 0x000fe200078e0271 */
[----:B------:R-:W-:Y:S03]  /*8570*/  @P1 IADD3 R3, PT, PT, R84, R113, RZ ;  /* 0x0000007154031210 */ /* 0x000fe60007ffe0ff */
[----:B---3--:R-:W-:Y:S01]  /*8580*/  @P1 IMAD.IADD R0, R99, 0x1, R4 ;  /* 0x0000000163001824 */ /* 0x008fe200078e0204 */
[----:B------:R-:W-:Y:S06]  /*8590*/  @P0 BRA `(.L_x_128) ;  /* 0x00000000000c0947 */ /* 0x000fec0003800000 */
[----:B------:R-:W-:Y:S04]  /*85a0*/  SHF.L.U32 R5, R112, 0x1f, RZ ;  /* 0x0000001f70057819 */ /* 0x000fe800000006ff */
[----:B------:R-:W3:Y:S02]  /*85b0*/  SYNCS.PHASECHK.TRANS64.TRYWAIT P0, [R2+URZ+0x80], R5 ;  /* 0x00008005020075a7 */ /* 0x000ee400080011ff */
[----:B---3--:R-:W-:Y:S05]  /*85c0*/  @!P0 BRA `(.L_x_129) ;  /* 0x0000001800c08947 */ /* 0x008fea0003800000 */
.L_x_128:
[----:B------:R-:W-:Y:S05]  /*85d0*/  BSYNC B0 ;  /* 0x0000000000007941 */ /* 0x000fea0003800000 */
.L_x_127:
[----:B------:R-:W-:Y:S11]  /*85e0*/  ISETP.NE.AND P0, PT, R114, RZ, PT ;  /* 0x000000ff7200720c */ /* 0x000ff60003f05270 */
[----:B------:R-:W-:Y:S02]  /*85f0*/  @!UPT UIADD3 URZ, UPT, UPT, URZ, URZ, URZ ;  /* 0x000000fffffff290 */ /* 0x000fe4000fffe0ff */
[----:B------:R4:W1:Y:S04]  /*8600*/  @P0 LDS.128 R48, [R113] ;  /* 0x0000000071300984 */ /* 0x0008680000000c00 */
[----:B------:R4:W1:Y:S04]  /*8610*/  @P0 LDS.128 R64, [R3+0x20] ;  /* 0x0000200003400984 */ /* 0x0008680000000c00 */
[----:B------:R4:W1:Y:S04]  /*8620*/  @P0 LDS.128 R56, [R4+0x10] ;  /* 0x0000100004380984 */ /* 0x0008680000000c00 */
[----:B------:R4:W1:Y:S02]  /*8630*/  @P0 LDS.128 R72, [R0+0x10] ;  /* 0x0000100000480984 */ /* 0x0008640000000c00 */
.L_x_126:
[----:B------:R-:W-:Y:S05]  /*8640*/  BSYNC B1 ;  /* 0x0000000000017941 */ /* 0x000fea0003800000 */
.L_x_125:
[----:B---34-:R-:W-:Y:S05]  /*8650*/  VIADD R0, R39, 0x20 ;  /* 0x0000002027007836 */ /* 0x018fea0000000000 */
[----:B------:R-:W-:Y:S04]  /*8660*/  SHF.R.U32.HI R0, RZ, 0x15, R0 ;  /* 0x00000015ff007819 */ /* 0x000fe80000011600 */
[----:B------:R-:W-:Y:S11]  /*8670*/  LOP3.LUT P0, RZ, R0, 0x3, R89, 0x48, !PT ;  /* 0x0000000300ff7812 */ /* 0x000ff60007804859 */
[----:B------:R-:W-:Y:S02]  /*8680*/  @!UPT UIADD3 URZ, UPT, UPT, URZ, URZ, URZ ;  /* 0x000000fffffff290 */ /* 0x000fe4000fffe0ff */
[----:B------:R-:W-:Y:S05]  /*8690*/  @!P0 BRA `(.L_x_130) ;  /* 0x0000000000408947 */ /* 0x000fea0003800000 */
[----:B------:R-:W3:Y:S01]  /*86a0*/  LDCU.64 UR8, c[0x4][0x70] ;  /* 0x01000e00ff0877ac */ /* 0x000ee20008000a00 */
[----:B------:R-:W-:Y:S01]  /*86b0*/  MOV R3, 0x0 ;  /* 0x0000000000037802 */ /* 0x000fe20000000f00 */
[----:B------:R-:W-:Y:S02]  /*86c0*/  HFMA2 R12, -RZ, RZ, 0, 5.9604644775390625e-08 ;  /* 0x00000001ff0c7431 */ /* 0x000fe400000001ff */
[----:B------:R-:W-:Y:S02]  /*86d0*/  IMAD.MOV.U32 R8, RZ, RZ, 0x192 ;  /* 0x00000192ff087424 */ /* 0x000fe400078e00ff */
[----:B------:R-:W-:Y:S01]  /*86e0*/  IMAD.MOV.U32 R13, RZ, RZ, RZ ;  /* 0x000000ffff0d7224 */ /* 0x000fe200078e00ff */
[----:B------:R-:W4:Y:S01]  /*86f0*/  LDCU.64 UR6, c[0x4][0x78] ;  /* 0x01000f00ff0677ac */ /* 0x000f220008000a00 */
[----:B------:R-:W1:Y:S01]  /*8700*/  LDC.64 R2, c[0x4][R3] ;  /* 0x0100000003027b82 */ /* 0x000e620000000a00 */
[----:B------:R-:W5:Y:S01]  /*8710*/  LDCU.64 UR4, c[0x4][0x10] ;  /* 0x01000200ff0477ac */ /* 0x000f620008000a00 */
[----:B---3--:R-:W-:Y:S01]  /*8720*/  MOV R5, UR9 ;  /* 0x0000000900057c02 */ /* 0x008fe20008000f00 */
[----:B------:R-:W-:Y:S01]  /*8730*/  IMAD.U32 R4, RZ, RZ, UR8 ;  /* 0x00000008ff047e24 */ /* 0x000fe2000f8e00ff */
[----:B----4-:R-:W-:Y:S01]  /*8740*/  MOV R7, UR7 ;  /* 0x0000000700077c02 */ /* 0x010fe20008000f00 */
[----:B------:R-:W-:Y:S01]  /*8750*/  IMAD.U32 R6, RZ, RZ, UR6 ;  /* 0x00000006ff067e24 */ /* 0x000fe2000f8e00ff */
[----:B-----5:R-:W-:Y:S01]  /*8760*/  MOV R11, UR5 ;  /* 0x00000005000b7c02 */ /* 0x020fe20008000f00 */
[----:B------:R-:W-:Y:S02]  /*8770*/  IMAD.U32 R10, RZ, RZ, UR4 ;  /* 0x00000004ff0a7e24 */ /* 0x000fe4000f8e00ff */
[----:B------:R-:W-:Y:S07]  /*8780*/  LEPC R20, `(.L_x_130) ;  /* 0x000000001014794e */ /* 0x000fee0000000000 */
[----:B-12---:R-:W-:Y:S05]  /*8790*/  CALL.ABS.NOINC R2 ;  /* 0x0000000002007343 */ /* 0x006fea0003c00000 */
.L_x_130:
[----:B------:R-:W-:Y:S01]  /*87a0*/  ISETP.NE.AND P0, PT, R101, RZ, PT ;  /* 0x000000ff6500720c */ /* 0x000fe20003f05270 */
[----:B------:R-:W-:Y:S05]  /*87b0*/  WARPSYNC.ALL ;  /* 0x0000000000007948 */ /* 0x000fea0003800000 */
[----:B------:R-:W-:Y:S01]  /*87c0*/  R2UR UR4, R39 ;  /* 0x00000000270472ca */ /* 0x000fe200000e0000 */
[----:B------:R-:W-:Y:S01]  /*87d0*/  BSSY.RECONVERGENT B0, `(.L_x_131) ;  /* 0x0000090000007945 */ /* 0x000fe20003800200 */
[C---:B-1----:R-:W-:Y:S02]  /*87e0*/  SHF.L.U32 R40, R48.reuse, 0x10, RZ ;  /* 0x0000001030287819 */ /* 0x042fe400000006ff */
[----:B------:R-:W-:Y:S02]  /*87f0*/  LOP3.LUT R42, R48, 0xffff0000, RZ, 0xc0, !PT ;  /* 0xffff0000302a7812 */ /* 0x000fe400078ec0ff */
[C---:B------:R-:W-:Y:S02]  /*8800*/  SHF.L.U32 R43, R49.reuse, 0x10, RZ ;  /* 0x00000010312b7819 */ /* 0x040fe400000006ff */
[----:B------:R-:W-:Y:S02]  /*8810*/  LOP3.LUT R44, R49, 0xffff0000, RZ, 0xc0, !PT ;  /* 0xffff0000312c7812 */ /* 0x000fe400078ec0ff */
[C---:B------:R-:W-:Y:S02]  /*8820*/  SHF.L.U32 R45, R50.reuse, 0x10, RZ ;  /* 0x00000010322d7819 */ /* 0x040fe400000006ff */
[----:B--2---:R-:W-:Y:S01]  /*8830*/  LOP3.LUT R46, R50, 0xffff0000, RZ, 0xc0, !PT ;  /* 0xffff0000322e7812 */ /* 0x004fe200078ec0ff */
[----:B------:R-:W1:Y:S01]  /*8840*/  LDTM.x32 R4, tmem[UR4+0x20] ;  /* 0x00002004000479ee */ /* 0x000e6200082c0000 */
[C---:B------:R-:W-:Y:S01]  /*8850*/  SHF.L.U32 R47, R51.reuse, 0x10, RZ ;  /* 0x00000010332f7819 */ /* 0x040fe200000006ff */
[----:B------:R-:W-:Y:S01]  /*8860*/  USHF.L.U32 UR4, UR45, 0xd, URZ ;  /* 0x0000000d2d047899 */ /* 0x000fe200080006ff */
[----:B------:R-:W-:Y:S01]  /*8870*/  LOP3.LUT R48, R51, 0xffff0000, RZ, 0xc0, !PT ;  /* 0xffff000033307812 */ /* 0x000fe200078ec0ff */
[----:B------:R-:W-:Y:S01]  /*8880*/  NOP ;  /* 0x0000000000007918 */ /* 0x000fe20000000000 */
[C---:B------:R-:W-:Y:S02]  /*8890*/  SHF.L.U32 R49, R56.reuse, 0x10, RZ ;  /* 0x0000001038317819 */ /* 0x040fe400000006ff */
[----:B------:R-:W-:Y:S02]  /*88a0*/  LOP3.LUT R51, R56, 0xffff0000, RZ, 0xc0, !PT ;  /* 0xffff000038337812 */ /* 0x000fe400078ec0ff */
[C---:B------:R-:W-:Y:S02]  /*88b0*/  SHF.L.U32 R50, R57.reuse, 0x10, RZ ;  /* 0x0000001039327819 */ /* 0x040fe400000006ff */
[----:B------:R-:W-:Y:S02]  /*88c0*/  LOP3.LUT R52, R57, 0xffff0000, RZ, 0xc0, !PT ;  /* 0xffff000039347812 */ /* 0x000fe400078ec0ff */
[----:B------:R-:W-:Y:S02]  /*88d0*/  IADD3 R111, PT, PT, R100, UR4, RZ ;  /* 0x00000004646f7c10 */ /* 0x000fe4000fffe0ff */
[C---:B------:R-:W-:Y:S02]  /*88e0*/  SHF.L.U32 R53, R58.reuse, 0x10, RZ ;  /* 0x000000103a357819 */ /* 0x040fe400000006ff */
[----:B------:R-:W-:Y:S02]  /*88f0*/  LOP3.LUT R54, R58, 0xffff0000, RZ, 0xc0, !PT ;  /* 0xffff00003a367812 */ /* 0x000fe400078ec0ff */
[C---:B------:R-:W-:Y:S02]  /*8900*/  SHF.L.U32 R55, R59.reuse, 0x10, RZ ;  /* 0x000000103b377819 */ /* 0x040fe400000006ff */
[----:B------:R-:W-:Y:S02]  /*8910*/  IADD3 R92, PT, PT, R92, 0xf0, RZ ;  /* 0x000000f05c5c7810 */ /* 0x000fe40007ffe0ff */
[----:B------:R-:W-:Y:S01]  /*8920*/  LOP3.LUT R56, R59, 0xffff0000, RZ, 0xc0, !PT ;  /* 0xffff00003b387812 */ /* 0x000fe200078ec0ff */
[C---:B-1----:R-:W-:Y:S01]  /*8930*/  FMUL R4, R38.reuse, R4 ;  /* 0x0000000426047220 */ /* 0x042fe20000400000 */
[----:B------:R-:W-:Y:S01]  /*8940*/  IADD3 R110, PT, PT, R85, R111, RZ ;  /* 0x0000006f556e7210 */ /* 0x000fe20007ffe0ff */
[----:B------:R-:W-:Y:S01]  /*8950*/  FMUL R5, R38, R5 ;  /* 0x0000000526057220 */ /* 0x000fe20000400000 */
[----:B------:R-:W-:Y:S01]  /*8960*/  SHF.L.U32 R57, R64, 0x10, RZ ;  /* 0x0000001040397819 */ /* 0x000fe200000006ff */
[----:B------:R-:W-:Y:S01]  /*8970*/  FMUL R6, R38, R6 ;  /* 0x0000000626067220 */ /* 0x000fe20000400000 */
[----:B------:R-:W-:Y:S01]  /*8980*/  IADD3 R111, PT, PT, R84, R111, RZ ;  /* 0x0000006f546f7210 */ /* 0x000fe20007ffe0ff */
[----:B------:R-:W-:Y:S01]  /*8990*/  FMUL R7, R38, R7 ;  /* 0x0000000726077220 */ /* 0x000fe20000400000 */
[----:B------:R-:W-:Y:S01]  /*89a0*/  LOP3.LUT R58, R64, 0xffff0000, RZ, 0xc0, !PT ;  /* 0xffff0000403a7812 */ /* 0x000fe200078ec0ff */
[----:B------:R-:W-:Y:S01]  /*89b0*/  FFMA R4, R41, R40, R4 ;  /* 0x0000002829047223 */ /* 0x000fe20000000004 */
[----:B------:R-:W-:Y:S01]  /*89c0*/  SHF.L.U32 R59, R65, 0x10, RZ ;  /* 0x00000010413b7819 */ /* 0x000fe200000006ff */
[----:B------:R-:W-:Y:S01]  /*89d0*/  FMUL R8, R38, R8 ;  /* 0x0000000826087220 */ /* 0x000fe20000400000 */
[----:B------:R-:W-:Y:S01]  /*89e0*/  LOP3.LUT R92, R92, 0xfefffff8, RZ, 0xc0, !PT ;  /* 0xfefffff85c5c7812 */ /* 0x000fe200078ec0ff */
[----:B------:R-:W-:Y:S01]  /*89f0*/  FFMA R5, R41, R42, R5 ;  /* 0x0000002a29057223 */ /* 0x000fe20000000005 */
[----:B------:R-:W-:Y:S01]  /*8a00*/  LOP3.LUT R60, R65, 0xffff0000, RZ, 0xc0, !PT ;  /* 0xffff0000413c7812 */ /* 0x000fe200078ec0ff */
[----:B------:R-:W-:Y:S01]  /*8a10*/  FMUL R9, R38, R9 ;  /* 0x0000000926097220 */ /* 0x000fe20000400000 */
[----:B------:R-:W-:Y:S01]  /*8a20*/  SHF.L.U32 R61, R66, 0x10, RZ ;  /* 0x00000010423d7819 */ /* 0x000fe200000006ff */
[----:B------:R1:W-:Y:S01]  /*8a30*/  SYNCS.ARRIVE.TRANS64.RED.A1T0 RZ, [R92+URZ], RZ ;  /* 0x000000ff5cff79a7 */ /* 0x0003e200081004ff */
[----:B------:R-:W-:Y:S01]  /*8a40*/  F2FP.BF16.F32.PACK_AB R84, R5, R4 ;  /* 0x000000040554723e */ /* 0x000fe200000010ff */
[----:B------:R-:W-:Y:S01]  /*8a50*/  FFMA R6, R41, R43, R6 ;  /* 0x0000002b29067223 */ /* 0x000fe20000000006 */
[----:B------:R-:W-:Y:S01]  /*8a60*/  IADD3 R120, PT, PT, R99, R110, RZ ;  /* 0x0000006e63787210 */ /* 0x000fe20007ffe0ff */
[C---:B------:R-:W-:Y:S01]  /*8a70*/  FFMA R7, R41.reuse, R44, R7 ;  /* 0x0000002c29077223 */ /* 0x040fe20000000007 */
[C---:B------:R-:W-:Y:S01]  /*8a80*/  FFMA R8, R41.reuse, R45, R8 ;  /* 0x0000002d29087223 */ /* 0x040fe20000000008 */
[----:B------:R-:W-:Y:S01]  /*8a90*/  FFMA R9, R41, R46, R9 ;  /* 0x0000002e29097223 */ /* 0x000fe20000000009 */
[----:B------:R-:W-:Y:S01]  /*8aa0*/  FMUL R10, R38, R10 ;  /* 0x0000000a260a7220 */ /* 0x000fe20000400000 */
[----:B------:R-:W-:Y:S01]  /*8ab0*/  LOP3.LUT R62, R66, 0xffff0000, RZ, 0xc0, !PT ;  /* 0xffff0000423e7812 */ /* 0x000fe200078ec0ff */
[C---:B------:R-:W-:Y:S01]  /*8ac0*/  FMUL R11, R38.reuse, R11 ;  /* 0x0000000b260b7220 */ /* 0x040fe20000400000 */
[----:B------:R-:W-:Y:S01]  /*8ad0*/  F2FP.BF16.F32.PACK_AB R85, R7, R6 ;  /* 0x000000060755723e */ /* 0x000fe200000010ff */
[----:B------:R-:W-:Y:S01]  /*8ae0*/  FFMA R10, R41, R47, R10 ;  /* 0x0000002f290a7223 */ /* 0x000fe2000000000a */
[----:B------:R-:W-:Y:S01]  /*8af0*/  F2FP.BF16.F32.PACK_AB R86, R9, R8 ;  /* 0x000000080956723e */ /* 0x000fe200000010ff */
[----:B------:R-:W-:Y:S01]  /*8b00*/  FFMA R11, R41, R48, R11 ;  /* 0x00000030290b7223 */ /* 0x000fe2000000000b */
[C---:B------:R-:W-:Y:S01]  /*8b10*/  FMUL R0, R38.reuse, R12 ;  /* 0x0000000c26007220 */ /* 0x040fe20000400000 */
[C---:B------:R-:W-:Y:S01]  /*8b20*/  FMUL R2, R38.reuse, R13 ;  /* 0x0000000d26027220 */ /* 0x040fe20000400000 */
[C---:B------:R-:W-:Y:S01]  /*8b30*/  FMUL R3, R38.reuse, R14 ;  /* 0x0000000e26037220 */ /* 0x040fe20000400000 */
[----:B------:R-:W-:Y:S01]  /*8b40*/  SHF.L.U32 R63, R67, 0x10, RZ ;  /* 0x00000010433f7819 */ /* 0x000fe200000006ff */
[----:B------:R-:W-:Y:S01]  /*8b50*/  FFMA R0, R41, R49, R0 ;  /* 0x0000003129007223 */ /* 0x000fe20000000000 */
[----:B------:R-:W-:Y:S01]  /*8b60*/  F2FP.BF16.F32.PACK_AB R87, R11, R10 ;  /* 0x0000000a0b57723e */ /* 0x000fe200000010ff */
[----:B------:R-:W-:Y:S01]  /*8b70*/  FFMA R2, R41, R51, R2 ;  /* 0x0000003329027223 */ /* 0x000fe20000000002 */
[C---:B------:R-:W-:Y:S01]  /*8b80*/  FMUL R15, R38.reuse, R15 ;  /* 0x0000000f260f7220 */ /* 0x040fe20000400000 */
[C---:B------:R-:W-:Y:S01]  /*8b90*/  FMUL R12, R38.reuse, R16 ;  /* 0x00000010260c7220 */ /* 0x040fe20000400000 */
[----:B------:R-:W-:Y:S01]  /*8ba0*/  FMUL R13, R38, R17 ;  /* 0x00000011260d7220 */ /* 0x000fe20000400000 */
[----:B------:R1:W-:Y:S01]  /*8bb0*/  STS.128 [R100+UR4], R84 ;  /* 0x0000005464007988 */ /* 0x0003e20008000c04 */
[----:B------:R-:W-:Y:S01]  /*8bc0*/  LOP3.LUT R64, R67, 0xffff0000, RZ, 0xc0, !PT ;  /* 0xffff000043407812 */ /* 0x000fe200078ec0ff */
[C---:B------:R-:W-:Y:S01]  /*8bd0*/  FFMA R3, R41.reuse, R50, R3 ;  /* 0x0000003229037223 */ /* 0x040fe20000000003 */
[----:B------:R-:W-:Y:S01]  /*8be0*/  SHF.L.U32 R65, R72, 0x10, RZ ;  /* 0x0000001048417819 */ /* 0x000fe200000006ff */
[C---:B------:R-:W-:Y:S01]  /*8bf0*/  FFMA R15, R41.reuse, R52, R15 ;  /* 0x00000034290f7223 */ /* 0x040fe2000000000f */
[----:B------:R-:W-:Y:S01]  /*8c00*/  F2FP.BF16.F32.PACK_AB R104, R2, R0 ;  /* 0x000000000268723e */ /* 0x000fe200000010ff */
[C---:B------:R-:W-:Y:S01]  /*8c10*/  FFMA R12, R41.reuse, R53, R12 ;  /* 0x00000035290c7223 */ /* 0x040fe2000000000c */
[C---:B------:R-:W-:Y:S01]  /*8c20*/  FFMA R13, R41.reuse, R54, R13 ;  /* 0x00000036290d7223 */ /* 0x040fe2000000000d */
[C---:B------:R-:W-:Y:S01]  /*8c30*/  FMUL R14, R38.reuse, R18 ;  /* 0x00000012260e7220 */ /* 0x040fe20000400000 */
[C---:B------:R-:W-:Y:S01]  /*8c40*/  FMUL R19, R38.reuse, R19 ;  /* 0x0000001326137220 */ /* 0x040fe20000400000 */
[C---:B------:R-:W-:Y:S01]  /*8c50*/  FMUL R16, R38.reuse, R20 ;  /* 0x0000001426107220 */ /* 0x040fe20000400000 */
[C---:B------:R-:W-:Y:S01]  /*8c60*/  FMUL R17, R38.reuse, R21 ;  /* 0x0000001526117220 */ /* 0x040fe20000400000 */
[C---:B------:R-:W-:Y:S01]  /*8c70*/  FFMA R14, R41.reuse, R55, R14 ;  /* 0x00000037290e7223 */ /* 0x040fe2000000000e */
        /* <DEDUP_REMOVED lines=9> */
[----:B------:R-:W-:Y:S01]  /*8d10*/  FFMA R23, R41, R60, R23 ;  /* 0x0000003c29177223 */ /* 0x000fe20000000017 */
[C---:B------:R-:W-:Y:S01]  /*8d20*/  FMUL R27, R38.reuse, R27 ;  /* 0x0000001b261b7220 */ /* 0x040fe20000400000 */
[----:B------:R-:W-:Y:S01]  /*8d30*/  F2FP.BF16.F32.PACK_AB R105, R15, R3 ;  /* 0x000000030f69723e */ /* 0x000fe200000010ff */
[----:B------:R-:W-:Y:S01]  /*8d40*/  FFMA R20, R41, R61, R20 ;  /* 0x0000003d29147223 */ /* 0x000fe20000000014 */
[----:B------:R-:W-:Y:S01]  /*8d50*/  F2FP.BF16.F32.PACK_AB R106, R13, R12 ;  /* 0x0000000c0d6a723e */ /* 0x000fe200000010ff */
[----:B------:R-:W-:Y:S01]  /*8d60*/  FMUL R24, R38, R28 ;  /* 0x0000001c26187220 */ /* 0x000fe20000400000 */
[----:B------:R-:W-:Y:S01]  /*8d70*/  F2FP.BF16.F32.PACK_AB R107, R19, R14 ;  /* 0x0000000e136b723e */ /* 0x000fe200000010ff */
[----:B------:R-:W-:Y:S01]  /*8d80*/  FFMA R21, R41, R62, R21 ;  /* 0x0000003e29157223 */ /* 0x000fe20000000015 */
[----:B------:R-:W-:Y:S01]  /*8d90*/  LOP3.LUT R66, R72, 0xffff0000, RZ, 0xc0, !PT ;  /* 0xffff000048427812 */ /* 0x000fe200078ec0ff */
[C---:B------:R-:W-:Y:S01]  /*8da0*/  FMUL R25, R38.reuse, R29 ;  /* 0x0000001d26197220 */ /* 0x040fe20000400000 */
[----:B------:R-:W-:Y:S01]  /*8db0*/  SHF.L.U32 R67, R73, 0x10, RZ ;  /* 0x0000001049437819 */ /* 0x000fe200000006ff */
[----:B------:R1:W-:Y:S01]  /*8dc0*/  STS.128 [R110+0x10], R104 ;  /* 0x000010686e007388 */ /* 0x0003e20000000c00 */
[----:B------:R-:W-:Y:S01]  /*8dd0*/  FFMA R22, R41, R63, R22 ;  /* 0x0000003f29167223 */ /* 0x000fe20000000016 */
[----:B------:R-:W-:Y:S01]  /*8de0*/  LOP3.LUT R68, R73, 0xffff0000, RZ, 0xc0, !PT ;  /* 0xffff000049447812 */ /* 0x000fe200078ec0ff */
[----:B------:R-:W-:Y:S01]  /*8df0*/  FMUL R26, R38, R30 ;  /* 0x0000001e261a7220 */ /* 0x000fe20000400000 */
[C---:B------:R-:W-:Y:S01]  /*8e00*/  FFMA R27, R41.reuse, R64, R27 ;  /* 0x00000040291b7223 */ /* 0x040fe2000000001b */
[----:B------:R-:W-:Y:S01]  /*8e10*/  SHF.L.U32 R69, R74, 0x10, RZ ;  /* 0x000000104a457819 */ /* 0x000fe200000006ff */
[----:B------:R-:W-:Y:S01]  /*8e20*/  FMUL R31, R38, R31 ;  /* 0x0000001f261f7220 */ /* 0x000fe20000400000 */
[C---:B------:R-:W-:Y:S01]  /*8e30*/  FFMA R24, R41.reuse, R65, R24 ;  /* 0x0000004129187223 */ /* 0x040fe20000000018 */
[----:B------:R-:W-:Y:S01]  /*8e40*/  LOP3.LUT R70, R74, 0xffff0000, RZ, 0xc0, !PT ;  /* 0xffff00004a467812 */ /* 0x000fe200078ec0ff */
[C---:B------:R-:W-:Y:S01]  /*8e50*/  FMUL R28, R38.reuse, R32 ;  /* 0x00000020261c7220 */ /* 0x040fe20000400000 */
[----:B------:R-:W-:Y:S01]  /*8e60*/  FFMA R25, R41, R66, R25 ;  /* 0x0000004229197223 */ /* 0x000fe20000000019 */
[----:B------:R-:W-:Y:S01]  /*8e70*/  SHF.L.U32 R71, R75, 0x10, RZ ;  /* 0x000000104b477819 */ /* 0x000fe200000006ff */
[C---:B------:R-:W-:Y:S01]  /*8e80*/  FMUL R29, R38.reuse, R33 ;  /* 0x00000021261d7220 */ /* 0x040fe20000400000 */
[----:B------:R-:W-:Y:S01]  /*8e90*/  FFMA R26, R41, R67, R26 ;  /* 0x00000043291a7223 */ /* 0x000fe2000000001a */
[----:B------:R-:W-:Y:S01]  /*8ea0*/  LOP3.LUT R72, R75, 0xffff0000, RZ, 0xc0, !PT ;  /* 0xffff00004b487812 */ /* 0x000fe200078ec0ff */
        /* <DEDUP_REMOVED lines=8> */
[----:B------:R-:W-:Y:S01]  /*8f30*/  FFMA R30, R41, R71, R30 ;  /* 0x00000047291e7223 */ /* 0x000fe2000000001e */
[----:B------:R-:W-:Y:S01]  /*8f40*/  F2FP.BF16.F32.PACK_AB R115, R27, R22 ;  /* 0x000000161b73723e */ /* 0x000fe200000010ff */
[----:B------:R-:W-:Y:S01]  /*8f50*/  FFMA R35, R41, R72, R35 ;  /* 0x0000004829237223 */ /* 0x000fe20000000023 */
[----:B------:R-:W-:Y:S02]  /*8f60*/  F2FP.BF16.F32.PACK_AB R116, R25, R24 ;  /* 0x000000181974723e */ /* 0x000fe400000010ff */
[----:B------:R-:W-:Y:S01]  /*8f70*/  F2FP.BF16.F32.PACK_AB R117, R31, R26 ;  /* 0x0000001a1f75723e */ /* 0x000fe200000010ff */
[----:B------:R1:W-:Y:S01]  /*8f80*/  STS.128 [R111+0x20], R112 ;  /* 0x000020706f007388 */ /* 0x0003e20000000c00 */
        /* <DEDUP_REMOVED lines=8> */
[----:B--2---:R-:W2:Y:S02]  /*9010*/  FENCE.VIEW.ASYNC.S ;  /* 0x00000000000073c6 */ /* 0x004ea40000000000 */
[----:B--2---:R-:W-:Y:S06]  /*9020*/  BAR.SYNC.DEFER_BLOCKING 0x1, 0x80 ;  /* 0x0042000000007b1d */ /* 0x004fec0000010000 */
[----:B------:R-:W-:Y:S05]  /*9030*/  @P0 BRA `(.L_x_132) ;  /* 0x0000000000240947 */ /* 0x000fea0003800000 */
[----:B------:R-:W2:Y:S01]  /*9040*/  LDCU.64 UR10, c[0x0][0x348] ;  /* 0x00006900ff0a77ac */ /* 0x000ea20008000a00 */
[----:B------:R-:W-:Y:S02]  /*9050*/  UIADD3 UR9, UPT, UPT, UR49, 0x20, URZ ;  /* 0x0000002031097890 */ /* 0x000fe4000fffe0ff */
[----:B------:R-:W-:Y:S02]  /*9060*/  UIADD3 UR8, UPT, UPT, UR47, 0x200, UR4 ;  /* 0x000002002f087890 */ /* 0x000fe4000fffe004 */
[----:B--2---:R-:W-:Y:S03]  /*9070*/  UIADD3 UR6, UP0, UPT, UR10, 0xa80, URZ ;  /* 0x00000a800a067890 */ /* 0x004fe6000ff1e0ff */
[----:B------:R-:W-:Y:S01]  /*9080*/  UMOV UR10, UR50 ;  /* 0x00000032000a7c82 */ /* 0x000fe20008000000 */
[----:B------:R-:W-:Y:S03]  /*9090*/  UIADD3.X UR7, UPT, UPT, URZ, UR11, URZ, UP0, !UPT ;  /* 0x0000000bff077290 */ /* 0x000fe600087fe4ff */
[----:B------:R-:W-:Y:S06]  /*90a0*/  UMOV UR11, UR36 ;  /* 0x00000024000b7c82 */ /* 0x000fec0008000000 */
[----:B------:R2:W-:Y:S02]  /*90b0*/  UTMASTG.3D [UR8], [UR6] ;  /* 0x00000008060073b5 */ /* 0x0005e40008010000 */
[----:B--2---:R0:W-:Y:S02]  /*90c0*/  UTMACMDFLUSH ;  /* 0x00000000000079b7 */ /* 0x0041e40000000000 */
.L_x_132:
[----:B------:R-:W-:Y:S05]  /*90d0*/  BSYNC.RECONVERGENT B0 ;  /* 0x0000000000007941 */ /* 0x000fea0003800200 */
.L_x_131:
[----:B------:R-:W-:Y:S01]  /*90e0*/  UIADD3 UR4, UPT, UPT, UR45, 0x1, URZ ;  /* 0x000000012d047890 */ /* 0x000fe2000fffe0ff */
[----:B------:R-:W-:Y:S03]  /*90f0*/  BSSY.RECONVERGENT B0, `(.L_x_133) ;  /* 0x0000008000007945 */ /* 0x000fe60003800200 */
[----:B------:R-:W-:Y:S04]  /*9100*/  UISETP.NE.AND UP0, UPT, UR4, 0x3, UPT ;  /* 0x000000030400788c */ /* 0x000fe8000bf05270 */
[----:B------:R-:W-:Y:S02]  /*9110*/  UISETP.EQ.XOR UP1, UPT, UR44, 0x3, !UP0 ;  /* 0x000000032c00788c */ /* 0x000fe4000c722a70 */
[----:B------:R-:W-:Y:S02]  /*9120*/  USEL UR46, UR4, URZ, UP0 ;  /* 0x000000ff042e7287 */ /* 0x000fe40008000000 */
[----:B------:R-:W-:Y:S04]  /*9130*/  USEL UR5, URZ, 0x1, !UP1 ;  /* 0x00000001ff057887 */ /* 0x000fe8000c800000 */
[----:B------:R-:W-:Y:S01]  /*9140*/  ULOP3.LUT UR54, UR54, UR5, URZ, 0x3c, !UPT ;  /* 0x0000000536367292 */ /* 0x000fe2000f8e3cff */
[----:B------:R-:W-:Y:S11]  /*9150*/  @P0 BRA `(.L_x_134) ;  /* 0x0000000000040947 */ /* 0x000ff60003800000 */
[----:B------:R-:W-:Y:S04]  /*9160*/  DEPBAR.LE SB0, 0x1 ;  /* 0x000080400000791a */ /* 0x000fe80000000000 */
.L_x_134:
[----:B------:R-:W-:Y:S05]  /*9170*/  BSYNC.RECONVERGENT B0 ;  /* 0x0000000000007941 */ /* 0x000fea0003800200 */
.L_x_133:
[----:B------:R-:W-:Y:S01]  /*9180*/  BAR.SYNC.DEFER_BLOCKING 0x1, 0x80 ;  /* 0x0042000000007b1d */ /* 0x000fe20000010000 */
[----:B------:R-:W-:Y:S01]  /*9190*/  UISETP.NE.AND UP0, UPT, UR53, -0x2, UPT ;  /* 0xfffffffe3500788c */ /* 0x000fe2000bf05270 */
[----:B------:R-:W-:Y:S08]  /*91a0*/  IADD3 R0, PT, PT, R36, 0x1, RZ ;  /* 0x0000000124007810 */ /* 0x000ff00007ffe0ff */
[----:B------:R-:W-:Y:S05]  /*91b0*/  BRA.U !UP0, `(.L_x_135) ;  /* 0x0000000108287547 */ /* 0x000fea000b800000 */
[----:B------:R-:W-:Y:S01]  /*91c0*/  ISETP.NE.AND P0, PT, R109, RZ, PT ;  /* 0x000000ff6d00720c */ /* 0x000fe20003f05270 */
[----:B------:R-:W-:Y:S01]  /*91d0*/  IMAD.U32 R3, RZ, RZ, UR52 ;  /* 0x00000034ff037e24 */ /* 0x000fe2000f8e00ff */
[----:B------:R-:W-:Y:S01]  /*91e0*/  UIADD3 UR4, UPT, UPT, UR52, 0x1, URZ ;  /* 0x0000000134047890 */ /* 0x000fe2000fffe0ff */
[----:B------:R-:W-:Y:S03]  /*91f0*/  IMAD.U32 R2, RZ, RZ, UR60 ;  /* 0x0000003cff027e24 */ /* 0x000fe6000f8e00ff */
[----:B------:R-:W-:Y:S04]  /*9200*/  UISETP.NE.AND UP0, UPT, UR4, 0x3, UPT ;  /* 0x000000030400788c */ /* 0x000fe8000bf05270 */
[----:B------:R-:W-:Y:S03]  /*9210*/  USEL UR52, UR4, URZ, UP0 ;  /* 0x000000ff04347287 */ /* 0x000fe60008000000 */
[----:B------:R-:W-:Y:S05]  /*9220*/  @P0 LEA R3, R3, UR47, 0x3 ;  /* 0x0000002f03030c11 */ /* 0x000fea000f8e18ff */
[----:B------:R-:W-:Y:S05]  /*9230*/  @P0 VIADD R3, R3, 0x98 ;  /* 0x0000009803030836 */ /* 0x000fea0000000000 */
[----:B------:R-:W-:Y:S04]  /*9240*/  @P0 PRMT R2, R2, 0x654, R3 ;  /* 0x0000065402020816 */ /* 0x000fe80000000003 */
[----:B------:R2:W-:Y:S03]  /*9250*/  @P0 SYNCS.ARRIVE.TRANS64.RED.A1T0 RZ, [R2+URZ], RZ ;  /* 0x000000ff02ff09a7 */ /* 0x0005e600081004ff */
.L_x_135:
[----:B------:R-:W-:Y:S01]  /*9260*/  R2UR UR6, R108 ;  /* 0x000000006c0672ca */ /* 0x000fe200000e0000 */
[----:B------:R-:W-:Y:S01]  /*9270*/  UIADD3 UR53, UPT, UPT, UR53, 0x2, URZ ;  /* 0x0000000235357890 */ /* 0x000fe2000fffe0ff */
[----:B------:R-:W-:Y:S02]  /*9280*/  R2UR UR5, R90 ;  /* 0x000000005a0572ca */ /* 0x000fe400000e0000 */
[----:B------:R-:W-:Y:S02]  /*9290*/  R2UR UR4, R91 ;  /* 0x000000005b0472ca */ /* 0x000fe400000e0000 */
[----:B------:R-:W-:Y:S02]  /*92a0*/  R2UR UR36, R102 ;  /* 0x00000000662472ca */ /* 0x000fe400000e0000 */
[----:B------:R-:W-:Y:S02]  /*92b0*/  ISETP.NE.AND P0, PT, R94, 0x2, PT ;  /* 0x000000025e00780c */ /* 0x000fe40003f05270 */
[----:B------:R-:W-:Y:S02]  /*92c0*/  ISETP.NE.AND P1, PT, R0, 0x2, PT ;  /* 0x000000020000780c */ /* 0x000fe40003f25270 */
[----:B--2---:R-:W-:Y:S01]  /*92d0*/  SEL R2, RZ, 0x1, P0 ;  /* 0x00000001ff027807 */ /* 0x004fe20000000000 */
[----:B------:R-:W-:Y:S01]  /*92e0*/  UISETP.NE.AND UP0, UPT, UR6, URZ, UPT ;  /* 0x000000ff0600728c */ /* 0x000fe2000bf05270 */
[----:B------:R-:W-:Y:S01]  /*92f0*/  SEL R3, RZ, 0x1, P1 ;  /* 0x00000001ff037807 */ /* 0x000fe20000800000 */
[----:B------:R-:W-:Y:S01]  /*9300*/  UIADD3 UR25, UPT, UPT, UR37, UR5, URZ ;  /* 0x0000000525197290 */ /* 0x000fe2000fffe0ff */
[----:B------:R-:W-:Y:S01]  /*9310*/  LOP3.LUT R97, R97, R2, RZ, 0x3c, !PT ;  /* 0x0000000261617212 */ /* 0x000fe200078e3cff */
[----:B------:R-:W-:Y:S01]  /*9320*/  UIADD3 UR26, UPT, UPT, UR38, UR4, URZ ;  /* 0x00000004261a7290 */ /* 0x000fe2000fffe0ff */
[----:B------:R-:W-:Y:S02]  /*9330*/  LOP3.LUT R98, R98, R3, RZ, 0x3c, !PT ;  /* 0x0000000362627212 */ /* 0x000fe400078e3cff */
[----:B------:R-:W-:Y:S02]  /*9340*/  SEL R94, R94, RZ, P0 ;  /* 0x000000ff5e5e7207 */ /* 0x000fe40000000000 */
[----:B------:R-:W-:Y:S01]  /*9350*/  SEL R36, R0, RZ, P1 ;  /* 0x000000ff00247207 */ /* 0x000fe20000800000 */
[----:B------:R-:W-:Y:S06]  /*9360*/  BRA.U UP0, `(.L_x_136) ;  /* 0xffffffd5009c7547 */ /* 0x000fec000b83ffff */
[----:B------:R-:W2:Y:S01]  /*9370*/  LDCU.64 UR4, c[0x0][0xc88] ;  /* 0x00019100ff0477ac */ /* 0x000ea20008000a00 */
[----:B------:R-:W3:Y:S01]  /*9380*/  LDCU.64 UR6, c[0x0][0xc90] ;  /* 0x00019200ff0677ac */ /* 0x000ee20008000a00 */
[----:B--2---:R-:W-:Y:S02]  /*9390*/  ISETP.NE.U32.AND P2, PT, RZ, UR4, PT ;  /* 0x00000004ff007c0c */ /* 0x004fe4000bf45070 */
[----:B---3--:R-:W-:Y:S02]  /*93a0*/  ISETP.NE.U32.AND P1, PT, RZ, UR6, PT ;  /* 0x00000006ff007c0c */ /* 0x008fe4000bf25070 */
[----:B------:R-:W-:Y:S02]  /*93b0*/  ISETP.NE.AND.EX P2, PT, RZ, UR5, PT, P2 ;  /* 0x00000005ff007c0c */ /* 0x000fe4000bf45320 */
[----:B------:R-:W-:-:S13]  /*93c0*/  ISETP.NE.AND.EX P0, PT, RZ, UR7, PT, P1 ;  /* 0x00000007ff007c0c */ /* 0x000fda000bf05310 */
[----:B------:R-:W-:Y:S05]  /*93d0*/  @P2 BRA P0, `(.L_x_137) ;  /* 0x00000000003c2947 */ /* 0x000fea0000000000 */
[----:B------:R-:W-:-:S13]  /*93e0*/  ISETP.NE.AND.EX P1, PT, RZ, UR7, PT, P1 ;  /* 0x00000007ff007c0c */ /* 0x000fda000bf25310 */
[----:B------:R-:W-:Y:S05]  /*93f0*/  @P1 BRA `(.L_x_138) ;  /* 0x00000000000c1947 */ /* 0x000fea0003800000 */
[----:B------:R-:W-:-:S13]  /*9400*/  FSETP.NEU.AND P0, PT, R41, RZ, PT ;  /* 0x000000ff2900720b */ /* 0x000fda0003f0d000 */
[----:B------:R-:W-:Y:S05]  /*9410*/  @!P0 EXIT ;  /* 0x000000000000894d */ /* 0x000fea0003800000 */
[----:B------:R-:W-:Y:S05]  /*9420*/  BRA `(.L_x_137) ;  /* 0x0000000000287947 */ /* 0x000fea0003800000 */
.L_x_138:
[----:B------:R-:W-:Y:S01]  /*9430*/  ISETP.NE.AND P0, PT, R93, RZ, PT ;  /* 0x000000ff5d00720c */ /* 0x000fe20003f05270 */
[----:B------:R-:W-:-:S12]  /*9440*/  BSSY.RECONVERGENT B0, `(.L_x_137) ;  /* 0x0000008000007945 */ /* 0x000fd80003800200 */
[----:B------:R-:W-:Y:S05]  /*9450*/  @P0 BRA `(.L_x_139) ;  /* 0x0000000000100947 */ /* 0x000fea0003800000 */
[----:B------:R-:W-:-:S04]  /*9460*/  ISETP.NE.U32.AND P0, PT, RZ, UR4, PT ;  /* 0x00000004ff007c0c */ /* 0x000fc8000bf05070 */
[----:B------:R-:W-:-:S13]  /*9470*/  ISETP.NE.AND.EX P0, PT, RZ, UR5, PT, P0 ;  /* 0x00000005ff007c0c */ /* 0x000fda000bf05300 */
[----:B------:R-:W-:Y:S05]  /*9480*/  @!P0 EXIT ;  /* 0x000000000000894d */ /* 0x000fea0003800000 */
[----:B------:R-:W-:Y:S05]  /*9490*/  BRA `(.L_x_140) ;  /* 0x0000000000087947 */ /* 0x000fea0003800000 */
.L_x_139:
[----:B------:R-:W-:-:S13]  /*94a0*/  FSETP.NEU.AND P0, PT, R41, RZ, PT ;  /* 0x000000ff2900720b */ /* 0x000fda0003f0d000 */
[----:B------:R-:W-:Y:S05]  /*94b0*/  @!P0 EXIT ;  /* 0x000000000000894d */ /* 0x000fea0003800000 */
.L_x_140:
[----:B------:R-:W-:Y:S05]  /*94c0*/  BSYNC.RECONVERGENT B0 ;  /* 0x0000000000007941 */ /* 0x000fea0003800200 */
.L_x_137:
[----:B------:R-:W-:Y:S01]  /*94d0*/  ULEA UR6, UR52, UR47, 0x3 ;  /* 0x0000002f34067291 */ /* 0x000fe2000f8e18ff */
[----:B------:R-:W-:-:S04]  /*94e0*/  DEPBAR.LE SB0, 0x0 ;  /* 0x000080000000791a */ /* 0x000fc80000000000 */
[----:B------:R-:W-:-:S04]  /*94f0*/  UIADD3 UR6, UPT, UPT, UR6, 0x98, URZ ;  /* 0x0000009806067890 */ /* 0x000fc8000fffe0ff */
[----:B------:R-:W-:-:S09]  /*9500*/  UPRMT UR6, UR60, 0x654, UR6 ;  /* 0x000006543c067896 */ /* 0x000fd20008000006 */
[----:B------:R-:W-:Y:S01]  /*9510*/  SYNCS.ARRIVE.TRANS64.RED.A1T0 RZ, [UR6], RZ ;  /* 0x000000ffffff79a7 */ /* 0x000fe20008100406 */
[----:B------:R-:W-:Y:S05]  /*9520*/  EXIT ;  /* 0x000000000000794d */ /* 0x000fea0003800000 */
.L_x_24:
[----:B--2---:R2:W3:Y:S02]  /*9530*/  SYNCS.PHASECHK.TRANS64.TRYWAIT P0, [R3+URZ+0x110], R2 ;  /* 0x00011002030075a7 */ /* 0x0044e400080011ff */
[----:B---3--:R-:W-:Y:S05]  /*9540*/  @!P0 NANOSLEEP.SYNCS 0x989680 ;  /* 0x009896800000895d */ /* 0x008fea0003900000 */
[----:B------:R-:W3:Y:S02]  /*9550*/  @!P0 SYNCS.PHASECHK.TRANS64 P0, [R3+URZ+0x110], R2 ;  /* 0x00011002030085a7 */ /* 0x000ee400080010ff */
[----:B---3--:R-:W-:Y:S05]  /*9560*/  @!P0 BRA `(.L_x_24) ;  /* 0xfffffffc00f08947 */ /* 0x008fea000383ffff */
[----:B------:R-:W-:Y:S05]  /*9570*/  BRA `(.L_x_141) ;  /* 0xffffff8800307947 */ /* 0x000fea000383ffff */
.L_x_27:
[----:B-1----:R-:W-:-:S07]  /*9580*/  MOV R0, UR5 ;  /* 0x0000000500007c02 */ /* 0x002fce0008000f00 */
.L_x_142:
[----:B-1----:R1:W2:Y:S02]  /*9590*/  SYNCS.PHASECHK.TRANS64.TRYWAIT P0, [R0+URZ+0x40], R3 ;  /* 0x00004003000075a7 */ /* 0x0022a400080011ff */
[----:B--2---:R-:W-:Y:S05]  /*95a0*/  @!P0 NANOSLEEP.SYNCS 0x989680 ;  /* 0x009896800000895d */ /* 0x004fea0003900000 */
[----:B------:R-:W2:Y:S02]  /*95b0*/  @!P0 SYNCS.PHASECHK.TRANS64 P0, [R0+URZ+0x40], R3 ;  /* 0x00004003000085a7 */ /* 0x000ea400080010ff */
[----:B--2---:R-:W-:Y:S05]  /*95c0*/  @!P0 BRA `(.L_x_142) ;  /* 0xfffffffc00f08947 */ /* 0x004fea000383ffff */
[----:B------:R-:W-:Y:S05]  /*95d0*/  BRA `(.L_x_26) ;  /* 0xffffff8800a47947 */ /* 0x000fea000383ffff */
.L_x_36:
[----:B-1----:R-:W-:-:S07]  /*95e0*/  MOV R0, UR7 ;  /* 0x0000000700007c02 */ /* 0x002fce0008000f00 */
.L_x_143:
[----:B-1----:R1:W2:Y:S02]  /*95f0*/  SYNCS.PHASECHK.TRANS64.TRYWAIT P0, [R0+URZ+0x40], R3 ;  /* 0x00004003000075a7 */ /* 0x0022a400080011ff */
[----:B--2---:R-:W-:Y:S05]  /*9600*/  @!P0 NANOSLEEP.SYNCS 0x989680 ;  /* 0x009896800000895d */ /* 0x004fea0003900000 */
[----:B------:R-:W2:Y:S02]  /*9610*/  @!P0 SYNCS.PHASECHK.TRANS64 P0, [R0+URZ+0x40], R3 ;  /* 0x00004003000085a7 */ /* 0x000ea400080010ff */
[----:B--2---:R-:W-:Y:S05]  /*9620*/  @!P0 BRA `(.L_x_143) ;  /* 0xfffffffc00f08947 */ /* 0x004fea000383ffff */
[----:B------:R-:W-:Y:S05]  /*9630*/  BRA `(.L_x_35) ;  /* 0xffffff8c00cc7947 */ /* 0x000fea000383ffff */
.L_x_43:
[----:B-1----:R1:W4:Y:S02]  /*9640*/  SYNCS.PHASECHK.TRANS64.TRYWAIT P0, [R3+URZ+0xc0], R0 ;  /* 0x0000c000030075a7 */ /* 0x00232400080011ff */
[----:B----4-:R-:W-:Y:S05]  /*9650*/  @!P0 NANOSLEEP.SYNCS 0x989680 ;  /* 0x009896800000895d */ /* 0x010fea0003900000 */
[----:B------:R-:W4:Y:S02]  /*9660*/  @!P0 SYNCS.PHASECHK.TRANS64 P0, [R3+URZ+0xc0], R0 ;  /* 0x0000c000030085a7 */ /* 0x000f2400080010ff */
[----:B----4-:R-:W-:Y:S05]  /*9670*/  @!P0 BRA `(.L_x_43) ;  /* 0xfffffffc00f08947 */ /* 0x010fea000383ffff */
[----:B------:R-:W-:Y:S05]  /*9680*/  BRA `(.L_x_144) ;  /* 0xffffff9000d87947 */ /* 0x000fea000383ffff */
.L_x_47:
[----:B-1----:R-:W-:-:S07]  /*9690*/  MOV R0, UR4 ;  /* 0x0000000400007c02 */ /* 0x002fce0008000f00 */
.L_x_145:
[----:B-1----:R1:W2:Y:S02]  /*96a0*/  SYNCS.PHASECHK.TRANS64.TRYWAIT P0, [R0+URZ], R3 ;  /* 0x00000003000075a7 */ /* 0x0022a400080011ff */
[----:B--2---:R-:W-:Y:S05]  /*96b0*/  @!P0 NANOSLEEP.SYNCS 0x989680 ;  /* 0x009896800000895d */ /* 0x004fea0003900000 */
[----:B------:R-:W2:Y:S02]  /*96c0*/  @!P0 SYNCS.PHASECHK.TRANS64 P0, [R0+URZ], R3 ;  /* 0x00000003000085a7 */ /* 0x000ea400080010ff */
[----:B--2---:R-:W-:Y:S05]  /*96d0*/  @!P0 BRA `(.L_x_145) ;  /* 0xfffffffc00f08947 */ /* 0x004fea000383ffff */
[----:B------:R-:W-:Y:S05]  /*96e0*/  BRA `(.L_x_146) ;  /* 0xffffff9800847947 */ /* 0x000fea000383ffff */
.L_x_48:
[----:B------:R-:W-:-:S07]  /*96f0*/  MOV R0, UR5 ;  /* 0x0000000500007c02 */ /* 0x000fce0008000f00 */
.L_x_147:
[----:B-1----:R1:W2:Y:S02]  /*9700*/  SYNCS.PHASECHK.TRANS64.TRYWAIT P0, [R0+URZ], R3 ;  /* 0x00000003000075a7 */ /* 0x0022a400080011ff */
[----:B--2---:R-:W-:Y:S05]  /*9710*/  @!P0 NANOSLEEP.SYNCS 0x989680 ;  /* 0x009896800000895d */ /* 0x004fea0003900000 */
[----:B------:R-:W2:Y:S02]  /*9720*/  @!P0 SYNCS.PHASECHK.TRANS64 P0, [R0+URZ], R3 ;  /* 0x00000003000085a7 */ /* 0x000ea400080010ff */
[----:B--2---:R-:W-:Y:S05]  /*9730*/  @!P0 BRA `(.L_x_147) ;  /* 0xfffffffc00f08947 */ /* 0x004fea000383ffff */
[----:B------:R-:W-:Y:S05]  /*9740*/  BRA `(.L_x_148) ;  /* 0xffffff9800907947 */ /* 0x000fea000383ffff */
.L_x_49:
[----:B------:R-:W-:-:S07]  /*9750*/  MOV R0, UR5 ;  /* 0x0000000500007c02 */ /* 0x000fce0008000f00 */
.L_x_149:
[----:B-1----:R1:W2:Y:S02]  /*9760*/  SYNCS.PHASECHK.TRANS64.TRYWAIT P0, [R0+URZ], R3 ;  /* 0x00000003000075a7 */ /* 0x0022a400080011ff */
[----:B--2---:R-:W-:Y:S05]  /*9770*/  @!P0 NANOSLEEP.SYNCS 0x989680 ;  /* 0x009896800000895d */ /* 0x004fea0003900000 */
[----:B------:R-:W2:Y:S02]  /*9780*/  @!P0 SYNCS.PHASECHK.TRANS64 P0, [R0+URZ], R3 ;  /* 0x00000003000085a7 */ /* 0x000ea400080010ff */
[----:B--2---:R-:W-:Y:S05]  /*9790*/  @!P0 BRA `(.L_x_149) ;  /* 0xfffffffc00f08947 */ /* 0x004fea000383ffff */
[----:B------:R-:W-:Y:S05]  /*97a0*/  BRA `(.L_x_150) ;  /* 0xffffff98009c7947 */ /* 0x000fea000383ffff */
.L_x_50:
[----:B------:R-:W-:-:S07]  /*97b0*/  MOV R0, UR5 ;  /* 0x0000000500007c02 */ /* 0x000fce0008000f00 */
.L_x_151:
[----:B-1----:R1:W2:Y:S02]  /*97c0*/  SYNCS.PHASECHK.TRANS64.TRYWAIT P0, [R0+URZ], R3 ;  /* 0x00000003000075a7 */ /* 0x0022a400080011ff */
[----:B--2---:R-:W-:Y:S05]  /*97d0*/  @!P0 NANOSLEEP.SYNCS 0x989680 ;  /* 0x009896800000895d */ /* 0x004fea0003900000 */
[----:B------:R-:W2:Y:S02]  /*97e0*/  @!P0 SYNCS.PHASECHK.TRANS64 P0, [R0+URZ], R3 ;  /* 0x00000003000085a7 */ /* 0x000ea400080010ff */
[----:B--2---:R-:W-:Y:S05]  /*97f0*/  @!P0 BRA `(.L_x_151) ;  /* 0xfffffffc00f08947 */ /* 0x004fea000383ffff */
[----:B------:R-:W-:Y:S05]  /*9800*/  BRA `(.L_x_152) ;  /* 0xffffff9800a87947 */ /* 0x000fea000383ffff */
.L_x_51:
[----:B------:R-:W-:-:S07]  /*9810*/  MOV R0, UR5 ;  /* 0x0000000500007c02 */ /* 0x000fce0008000f00 */
.L_x_153:
[----:B-1----:R1:W2:Y:S02]  /*9820*/  SYNCS.PHASECHK.TRANS64.TRYWAIT P0, [R0+URZ], R3 ;  /* 0x00000003000075a7 */ /* 0x0022a400080011ff */
[----:B--2---:R-:W-:Y:S05]  /*9830*/  @!P0 NANOSLEEP.SYNCS 0x989680 ;  /* 0x009896800000895d */ /* 0x004fea0003900000 */
[----:B------:R-:W2:Y:S02]  /*9840*/  @!P0 SYNCS.PHASECHK.TRANS64 P0, [R0+URZ], R3 ;  /* 0x00000003000085a7 */ /* 0x000ea400080010ff */
[----:B--2---:R-:W-:Y:S05]  /*9850*/  @!P0 BRA `(.L_x_153) ;  /* 0xfffffffc00f08947 */ /* 0x004fea000383ffff */
[----:B------:R-:W-:Y:S05]  /*9860*/  BRA `(.L_x_154) ;  /* 0xffffff9800b47947 */ /* 0x000fea000383ffff */
.L_x_52:
[----:B------:R-:W-:-:S07]  /*9870*/  MOV R0, UR5 ;  /* 0x0000000500007c02 */ /* 0x000fce0008000f00 */
.L_x_155:
[----:B-1----:R1:W2:Y:S02]  /*9880*/  SYNCS.PHASECHK.TRANS64.TRYWAIT P0, [R0+URZ], R3 ;  /* 0x00000003000075a7 */ /* 0x0022a400080011ff */
[----:B--2---:R-:W-:Y:S05]  /*9890*/  @!P0 NANOSLEEP.SYNCS 0x989680 ;  /* 0x009896800000895d */ /* 0x004fea0003900000 */
[----:B------:R-:W2:Y:S02]  /*98a0*/  @!P0 SYNCS.PHASECHK.TRANS64 P0, [R0+URZ], R3 ;  /* 0x00000003000085a7 */ /* 0x000ea400080010ff */
[----:B--2---:R-:W-:Y:S05]  /*98b0*/  @!P0 BRA `(.L_x_155) ;  /* 0xfffffffc00f08947 */ /* 0x004fea000383ffff */
[----:B------:R-:W-:Y:S05]  /*98c0*/  BRA `(.L_x_156) ;  /* 0xffffff9800c07947 */ /* 0x000fea000383ffff */
.L_x_53:
[----:B------:R-:W-:-:S07]  /*98d0*/  MOV R0, UR5 ;  /* 0x0000000500007c02 */ /* 0x000fce0008000f00 */
.L_x_157:
[----:B-1----:R1:W2:Y:S02]  /*98e0*/  SYNCS.PHASECHK.TRANS64.TRYWAIT P0, [R0+URZ], R3 ;  /* 0x00000003000075a7 */ /* 0x0022a400080011ff */
[----:B--2---:R-:W-:Y:S05]  /*98f0*/  @!P0 NANOSLEEP.SYNCS 0x989680 ;  /* 0x009896800000895d */ /* 0x004fea0003900000 */
[----:B------:R-:W2:Y:S02]  /*9900*/  @!P0 SYNCS.PHASECHK.TRANS64 P0, [R0+URZ], R3 ;  /* 0x00000003000085a7 */ /* 0x000ea400080010ff */
[----:B--2---:R-:W-:Y:S05]  /*9910*/  @!P0 BRA `(.L_x_157) ;  /* 0xfffffffc00f08947 */ /* 0x004fea000383ffff */
[----:B------:R-:W-:Y:S05]  /*9920*/  BRA `(.L_x_158) ;  /* 0xffffff9800cc7947 */ /* 0x000fea000383ffff */
.L_x_56:
[----:B-1----:R1:W2:Y:S02]  /*9930*/  SYNCS.PHASECHK.TRANS64.TRYWAIT P0, [R0+URZ+0x100], R9 ;  /* 0x00010009000075a7 */ /* 0x0022a400080011ff */
[----:B--2---:R-:W-:Y:S05]  /*9940*/  @!P0 NANOSLEEP.SYNCS 0x989680 ;  /* 0x009896800000895d */ /* 0x004fea0003900000 */
[----:B------:R-:W2:Y:S02]  /*9950*/  @!P0 SYNCS.PHASECHK.TRANS64 P0, [R0+URZ+0x100], R9 ;  /* 0x00010009000085a7 */ /* 0x000ea400080010ff */
[----:B--2---:R-:W-:Y:S05]  /*9960*/  @!P0 BRA `(.L_x_56) ;  /* 0xfffffffc00f08947 */ /* 0x004fea000383ffff */
[----:B------:R-:W-:Y:S05]  /*9970*/  BRA `(.L_x_159) ;  /* 0xffffff9c002c7947 */ /* 0x000fea000383ffff */
.L_x_57:
[----:B------:R-:W-:-:S07]  /*9980*/  MOV R0, UR4 ;  /* 0x0000000400007c02 */ /* 0x000fce0008000f00 */
.L_x_160:
[----:B-1----:R1:W2:Y:S02]  /*9990*/  SYNCS.PHASECHK.TRANS64.TRYWAIT P0, [R0+URZ+0xd0], R11 ;  /* 0x0000d00b000075a7 */ /* 0x0022a400080011ff */
[----:B--2---:R-:W-:Y:S05]  /*99a0*/  @!P0 NANOSLEEP.SYNCS 0x989680 ;  /* 0x009896800000895d */ /* 0x004fea0003900000 */
[----:B------:R-:W2:Y:S02]  /*99b0*/  @!P0 SYNCS.PHASECHK.TRANS64 P0, [R0+URZ+0xd0], R11 ;  /* 0x0000d00b000085a7 */ /* 0x000ea400080010ff */
[----:B--2---:R-:W-:Y:S05]  /*99c0*/  @!P0 BRA `(.L_x_160) ;  /* 0xfffffffc00f08947 */ /* 0x004fea000383ffff */
[----:B------:R-:W-:Y:S05]  /*99d0*/  BRA `(.L_x_161) ;  /* 0xffffff9c003c7947 */ /* 0x000fea000383ffff */
.L_x_58:
[----:B-1----:R1:W2:Y:S02]  /*99e0*/  SYNCS.PHASECHK.TRANS64.TRYWAIT P1, [R0+URZ+0xc0], R9 ;  /* 0x0000c009000075a7 */ /* 0x0022a400080211ff */
[----:B--2---:R-:W-:Y:S05]  /*99f0*/  @!P1 NANOSLEEP.SYNCS 0x989680 ;  /* 0x009896800000995d */ /* 0x004fea0003900000 */
[----:B------:R-:W2:Y:S02]  /*9a00*/  @!P1 SYNCS.PHASECHK.TRANS64 P1, [R0+URZ+0xc0], R9 ;  /* 0x0000c009000095a7 */ /* 0x000ea400080210ff */
[----:B--2---:R-:W-:Y:S05]  /*9a10*/  @!P1 BRA `(.L_x_58) ;  /* 0xfffffffc00f09947 */ /* 0x004fea000383ffff */
[----:B------:R-:W-:Y:S05]  /*9a20*/  BRA `(.L_x_162) ;  /* 0xffffff9c006c7947 */ /* 0x000fea000383ffff */
.L_x_61:
[----:B------:R-:W-:-:S07]  /*9a30*/  MOV R0, UR4 ;  /* 0x0000000400007c02 */ /* 0x000fce0008000f00 */
.L_x_163:
[----:B-1----:R1:W2:Y:S02]  /*9a40*/  SYNCS.PHASECHK.TRANS64.TRYWAIT P0, [R0+URZ+0xd0], R3 ;  /* 0x0000d003000075a7 */ /* 0x0022a400080011ff */
[----:B--2---:R-:W-:Y:S05]  /*9a50*/  @!P0 NANOSLEEP.SYNCS 0x989680 ;  /* 0x009896800000895d */ /* 0x004fea0003900000 */
[----:B------:R-:W2:Y:S02]  /*9a60*/  @!P0 SYNCS.PHASECHK.TRANS64 P0, [R0+URZ+0xd0], R3 ;  /* 0x0000d003000085a7 */ /* 0x000ea400080010ff */
[----:B--2---:R-:W-:Y:S05]  /*9a70*/  @!P0 BRA `(.L_x_163) ;  /* 0xfffffffc00f08947 */ /* 0x004fea000383ffff */
[----:B------:R-:W-:Y:S05]  /*9a80*/  BRA `(.L_x_60) ;  /* 0xffffff9c00c07947 */ /* 0x000fea000383ffff */
.L_x_70:
[----:B-1----:R-:W-:-:S04]  /*9a90*/  MOV R7, UR5 ;  /* 0x0000000500077c02 */ /* 0x002fc80008000f00 */
[----:B------:R1:W2:Y:S03]  /*9aa0*/  SYNCS.PHASECHK.TRANS64.TRYWAIT P0, [R7+URZ+0x8], R8 ;  /* 0x00000808070075a7 */ /* 0x0002a600080011ff */
[----:B--2---:R-:W-:Y:S05]  /*9ab0*/  @!P0 NANOSLEEP.SYNCS 0x989680 ;  /* 0x009896800000895d */ /* 0x004fea0003900000 */
[----:B------:R-:W2:Y:S02]  /*9ac0*/  @!P0 SYNCS.PHASECHK.TRANS64 P0, [R7+URZ+0x8], R8 ;  /* 0x00000808070085a7 */ /* 0x000ea400080010ff */
[----:B--2---:R-:W-:Y:S05]  /*9ad0*/  @!P0 BRA `(.L_x_70) ;  /* 0xfffffffc00ec8947 */ /* 0x004fea000383ffff */
[----:B------:R-:W-:Y:S05]  /*9ae0*/  BRA `(.L_x_69) ;  /* 0xffffffa0007c7947 */ /* 0x000fea000383ffff */
.L_x_72:
[----:B------:R-:W-:Y:S01]  /*9af0*/  BSSY B0, `(.L_x_164) ;  /* 0x0000006000007945 */ /* 0x000fe20003800000 */
[----:B------:R-:W-:-:S07]  /*9b00*/  MOV R15, 0xffffffff ;  /* 0xffffffff000f7802 */ /* 0x000fce0000000f00 */
[----:B-1---5:R-:W-:Y:S05]  /*9b10*/  WARPSYNC.COLLECTIVE R15, `(.L_x_165) ;  /* 0x000000000f0c7348 */ /* 0x022fea0003c00000 */
[----:B------:R-:W-:Y:S02]  /*9b20*/  ELECT P6, UR79, PT ;  /* 0x00000000004f782f */ /* 0x000fe400038c0000 */
[----:B------:R-:W-:Y:S01]  /*9b30*/  MOV R14, UR79 ;  /* 0x0000004f000e7c02 */ /* 0x000fe20008000f00 */
[----:B-1---5:R-:W-:Y:S10]  /*9b40*/  ENDCOLLECTIVE ;  /* 0x000000000000791b */ /* 0x022ff40003800000 */
.L_x_165:
[----:B------:R-:W-:Y:S05]  /*9b50*/  BSYNC B0 ;  /* 0x0000000000007941 */ /* 0x000fea0003800000 */
.L_x_164:
[----:B------:R-:W-:Y:S01]  /*9b60*/  PLOP3.LUT P0, PT, P6, PT, PT, 0x80, 0x8 ;  /* 0x000000000008781c */ /* 0x000fe2000370f070 */
[----:B------:R-:W-:-:S12]  /*9b70*/  BRA `(.L_x_166) ;  /* 0xffffffa000ac7947 */ /* 0x000fd8000383ffff */
.L_x_74:
[----:B-1----:R-:W-:-:S04]  /*9b80*/  MOV R5, UR5 ;  /* 0x0000000500057c02 */ /* 0x002fc80008000f00 */
[----:B------:R1:W2:Y:S03]  /*9b90*/  SYNCS.PHASECHK.TRANS64.TRYWAIT P0, [R5+URZ+0x8], R6 ;  /* 0x00000806050075a7 */ /* 0x0002a600080011ff */
[----:B--2---:R-:W-:Y:S05]  /*9ba0*/  @!P0 NANOSLEEP.SYNCS 0x989680 ;  /* 0x009896800000895d */ /* 0x004fea0003900000 */
[----:B------:R-:W2:Y:S02]  /*9bb0*/  @!P0 SYNCS.PHASECHK.TRANS64 P0, [R5+URZ+0x8], R6 ;  /* 0x00000806050085a7 */ /* 0x000ea400080010ff */
[----:B--2---:R-:W-:Y:S05]  /*9bc0*/  @!P0 BRA `(.L_x_74) ;  /* 0xfffffffc00ec8947 */ /* 0x004fea000383ffff */
[----:B------:R-:W-:Y:S05]  /*9bd0*/  BRA `(.L_x_73) ;  /* 0xffffffa000b07947 */ /* 0x000fea000383ffff */
.L_x_75:
[----:B-1----:R1:W2:Y:S02]  /*9be0*/  SYNCS.PHASECHK.TRANS64.TRYWAIT P0, [R8+URZ+0xc0], R3 ;  /* 0x0000c003080075a7 */ /* 0x0022a400080011ff */
[----:B--2---:R-:W-:Y:S05]  /*9bf0*/  @!P0 NANOSLEEP.SYNCS 0x989680 ;  /* 0x009896800000895d */ /* 0x004fea0003900000 */
[----:B------:R-:W2:Y:S02]  /*9c00*/  @!P0 SYNCS.PHASECHK.TRANS64 P0, [R8+URZ+0xc0], R3 ;  /* 0x0000c003080085a7 */ /* 0x000ea400080010ff */
[----:B--2---:R-:W-:Y:S05]  /*9c10*/  @!P0 BRA `(.L_x_75) ;  /* 0xfffffffc00f08947 */ /* 0x004fea000383ffff */
[----:B------:R-:W-:Y:S05]  /*9c20*/  BRA `(.L_x_167) ;  /* 0xffffffa800007947 */ /* 0x000fea000383ffff */
.L_x_79:
[----:B------:R-:W-:-:S07]  /*9c30*/  MOV R3, UR67 ;  /* 0x0000004300037c02 */ /* 0x000fce0008000f00 */
.L_x_168:
[----:B-1----:R1:W2:Y:S02]  /*9c40*/  SYNCS.PHASECHK.TRANS64.TRYWAIT P0, [R3+URZ+0xf0], R4 ;  /* 0x0000f004030075a7 */ /* 0x0022a400080011ff */
[----:B--2---:R-:W-:Y:S05]  /*9c50*/  @!P0 NANOSLEEP.SYNCS 0x989680 ;  /* 0x009896800000895d */ /* 0x004fea0003900000 */
[----:B------:R-:W2:Y:S02]  /*9c60*/  @!P0 SYNCS.PHASECHK.TRANS64 P0, [R3+URZ+0xf0], R4 ;  /* 0x0000f004030085a7 */ /* 0x000ea400080010ff */
[----:B--2---:R-:W-:Y:S05]  /*9c70*/  @!P0 BRA `(.L_x_168) ;  /* 0xfffffffc00f08947 */ /* 0x004fea000383ffff */
[----:B------:R-:W-:Y:S05]  /*9c80*/  BRA `(.L_x_169) ;  /* 0xffffffac009c7947 */ /* 0x000fea000383ffff */
.L_x_82:
[----:B------:R-:W-:Y:S07]  /*9c90*/  MOV R3, UR7 ;  /* 0x0000000700037c02 */ /* 0x000fee0008000f00 */
.L_x_170:
[----:B-1----:R1:W2:Y:S02]  /*9ca0*/  SYNCS.PHASECHK.TRANS64.TRYWAIT P0, [R3+URZ], R4 ;  /* 0x00000004030075a7 */ /* 0x0022a400080011ff */
[----:B--2---:R-:W-:Y:S05]  /*9cb0*/  @!P0 NANOSLEEP.SYNCS 0x989680 ;  /* 0x009896800000895d */ /* 0x004fea0003900000 */
[----:B------:R-:W2:Y:S02]  /*9cc0*/  @!P0 SYNCS.PHASECHK.TRANS64 P0, [R3+URZ], R4 ;  /* 0x00000004030085a7 */ /* 0x000ea400080010ff */
[----:B--2---:R-:W-:Y:S05]  /*9cd0*/  @!P0 BRA `(.L_x_170) ;  /* 0xfffffffc00f08947 */ /* 0x004fea000383ffff */
[----:B------:R-:W-:Y:S05]  /*9ce0*/  BRA `(.L_x_81) ;  /* 0xffffffb000107947 */ /* 0x000fea000383ffff */
.L_x_86:
[----:B-1----:R-:W-:-:S07]  /*9cf0*/  MOV R2, UR4 ;  /* 0x0000000400027c02 */ /* 0x002fce0008000f00 */
.L_x_171:
[----:B-1----:R1:W2:Y:S02]  /*9d00*/  SYNCS.PHASECHK.TRANS64.TRYWAIT P0, [R2+URZ], R3 ;  /* 0x00000003020075a7 */ /* 0x0022a400080011ff */
[----:B--2---:R-:W-:Y:S05]  /*9d10*/  @!P0 NANOSLEEP.SYNCS 0x989680 ;  /* 0x009896800000895d */ /* 0x004fea0003900000 */
[----:B------:R-:W2:Y:S02]  /*9d20*/  @!P0 SYNCS.PHASECHK.TRANS64 P0, [R2+URZ], R3 ;  /* 0x00000003020085a7 */ /* 0x000ea400080010ff */
[----:B--2---:R-:W-:Y:S05]  /*9d30*/  @!P0 BRA `(.L_x_171) ;  /* 0xfffffffc00f08947 */ /* 0x004fea000383ffff */
[----:B------:R-:W-:Y:S05]  /*9d40*/  BRA `(.L_x_172) ;  /* 0xffffffb400747947 */ /* 0x000fea000383ffff */
.L_x_89:
[----:B------:R-:W-:-:S07]  /*9d50*/  MOV R2, UR43 ;  /* 0x0000002b00027c02 */ /* 0x000fce0008000f00 */
.L_x_173:
[----:B-1----:R1:W2:Y:S02]  /*9d60*/  SYNCS.PHASECHK.TRANS64.TRYWAIT P1, [R2+URZ+0x120], R3 ;  /* 0x00012003020075a7 */ /* 0x0022a400080211ff */
[----:B--2---:R-:W-:Y:S05]  /*9d70*/  @!P1 NANOSLEEP.SYNCS 0x989680 ;  /* 0x009896800000995d */ /* 0x004fea0003900000 */
[----:B------:R-:W2:Y:S02]  /*9d80*/  @!P1 SYNCS.PHASECHK.TRANS64 P1, [R2+URZ+0x120], R3 ;  /* 0x00012003020095a7 */ /* 0x000ea400080210ff */
[----:B--2---:R-:W-:Y:S05]  /*9d90*/  @!P1 BRA `(.L_x_173) ;  /* 0xfffffffc00f09947 */ /* 0x004fea000383ffff */
[----:B------:R-:W-:Y:S05]  /*9da0*/  BRA `(.L_x_174) ;  /* 0xffffffb400c47947 */ /* 0x000fea000383ffff */
.L_x_94:
[----:B---3--:R3:W1:Y:S02]  /*9db0*/  SYNCS.PHASECHK.TRANS64.TRYWAIT P0, [R12+URZ+0xc0], R9 ;  /* 0x0000c0090c0075a7 */ /* 0x00866400080011ff */
[----:B-1----:R-:W-:Y:S05]  /*9dc0*/  @!P0 NANOSLEEP.SYNCS 0x989680 ;  /* 0x009896800000895d */ /* 0x002fea0003900000 */
[----:B------:R-:W1:Y:S02]  /*9dd0*/  @!P0 SYNCS.PHASECHK.TRANS64 P0, [R12+URZ+0xc0], R9 ;  /* 0x0000c0090c0085a7 */ /* 0x000e6400080010ff */
[----:B-1----:R-:W-:Y:S05]  /*9de0*/  @!P0 BRA `(.L_x_94) ;  /* 0xfffffffc00f08947 */ /* 0x002fea000383ffff */
[----:B------:R-:W-:Y:S05]  /*9df0*/  BRA `(.L_x_175) ;  /* 0xffffffb800e07947 */ /* 0x000fea000383ffff */
.L_x_97:
[----:B------:R-:W-:Y:S07]  /*9e00*/  MOV R0, UR24 ;  /* 0x0000001800007c02 */ /* 0x000fee0008000f00 */
.L_x_176:
[----:B-1----:R1:W2:Y:S02]  /*9e10*/  SYNCS.PHASECHK.TRANS64.TRYWAIT P2, [R0+URZ+0xb8], R9 ;  /* 0x0000b809000075a7 */ /* 0x0022a400080411ff */
[----:B--2---:R-:W-:Y:S05]  /*9e20*/  @!P2 NANOSLEEP.SYNCS 0x989680 ;  /* 0x009896800000a95d */ /* 0x004fea0003900000 */
[----:B------:R-:W2:Y:S02]  /*9e30*/  @!P2 SYNCS.PHASECHK.TRANS64 P2, [R0+URZ+0xb8], R9 ;  /* 0x0000b8090000a5a7 */ /* 0x000ea400080410ff */
[----:B--2---:R-:W-:Y:S05]  /*9e40*/  @!P2 BRA `(.L_x_176) ;  /* 0xfffffffc00f0a947 */ /* 0x004fea000383ffff */
[----:B------:R-:W-:Y:S05]  /*9e50*/  BRA `(.L_x_96) ;  /* 0xffffffc000447947 */ /* 0x000fea000383ffff */
.L_x_100:
[----:B------:R-:W-:Y:S07]  /*9e60*/  MOV R0, UR4 ;  /* 0x0000000400007c02 */ /* 0x000fee0008000f00 */
.L_x_177:
[----:B-1----:R1:W2:Y:S02]  /*9e70*/  SYNCS.PHASECHK.TRANS64.TRYWAIT P0, [R0+URZ+0x98], R9 ;  /* 0x00009809000075a7 */ /* 0x0022a400080011ff */
[----:B--2---:R-:W-:Y:S05]  /*9e80*/  @!P0 NANOSLEEP.SYNCS 0x989680 ;  /* 0x009896800000895d */ /* 0x004fea0003900000 */
[----:B------:R-:W2:Y:S02]  /*9e90*/  @!P0 SYNCS.PHASECHK.TRANS64 P0, [R0+URZ+0x98], R9 ;  /* 0x00009809000085a7 */ /* 0x000ea400080010ff */
[----:B--2---:R-:W-:Y:S05]  /*9ea0*/  @!P0 BRA `(.L_x_177) ;  /* 0xfffffffc00f08947 */ /* 0x004fea000383ffff */
[----:B------:R-:W-:Y:S05]  /*9eb0*/  BRA `(.L_x_178) ;  /* 0xffffffc000a47947 */ /* 0x000fea000383ffff */
.L_x_101:
[----:B------:R-:W-:Y:S07]  /*9ec0*/  MOV R9, UR5 ;  /* 0x0000000500097c02 */ /* 0x000fee0008000f00 */
.L_x_179:
[----:B-1----:R1:W2:Y:S02]  /*9ed0*/  SYNCS.PHASECHK.TRANS64.TRYWAIT P0, [R9+URZ+0x98], R0 ;  /* 0x00009800090075a7 */ /* 0x0022a400080011ff */
[----:B--2---:R-:W-:Y:S05]  /*9ee0*/  @!P0 NANOSLEEP.SYNCS 0x989680 ;  /* 0x009896800000895d */ /* 0x004fea0003900000 */
[----:B------:R-:W2:Y:S02]  /*9ef0*/  @!P0 SYNCS.PHASECHK.TRANS64 P0, [R9+URZ+0x98], R0 ;  /* 0x00009800090085a7 */ /* 0x000ea400080010ff */
[----:B--2---:R-:W-:Y:S05]  /*9f00*/  @!P0 BRA `(.L_x_179) ;  /* 0xfffffffc00f08947 */ /* 0x004fea000383ffff */
[----:B------:R-:W-:Y:S05]  /*9f10*/  BRA `(.L_x_180) ;  /* 0xffffffc400007947 */ /* 0x000fea000383ffff */
.L_x_103:
[----:B------:R-:W-:-:S07]  /*9f20*/  MOV R0, UR4 ;  /* 0x0000000400007c02 */ /* 0x000fce0008000f00 */
.L_x_181:
[----:B-1----:R1:W2:Y:S02]  /*9f30*/  SYNCS.PHASECHK.TRANS64.TRYWAIT P0, [R0+URZ], R3 ;  /* 0x00000003000075a7 */ /* 0x0022a400080011ff */
[----:B--2---:R-:W-:Y:S05]  /*9f40*/  @!P0 NANOSLEEP.SYNCS 0x989680 ;  /* 0x009896800000895d */ /* 0x004fea0003900000 */
[----:B------:R-:W2:Y:S02]  /*9f50*/  @!P0 SYNCS.PHASECHK.TRANS64 P0, [R0+URZ], R3 ;  /* 0x00000003000085a7 */ /* 0x000ea400080010ff */
[----:B--2---:R-:W-:Y:S05]  /*9f60*/  @!P0 BRA `(.L_x_181) ;  /* 0xfffffffc00f08947 */ /* 0x004fea000383ffff */
[----:B------:R-:W-:Y:S05]  /*9f70*/  BRA `(.L_x_182) ;  /* 0xffffffc400907947 */ /* 0x000fea000383ffff */
.L_x_104:
[----:B------:R-:W-:-:S07]  /*9f80*/  MOV R0, UR5 ;  /* 0x0000000500007c02 */ /* 0x000fce0008000f00 */
.L_x_183:
[----:B-1----:R1:W2:Y:S02]  /*9f90*/  SYNCS.PHASECHK.TRANS64.TRYWAIT P0, [R0+URZ], R3 ;  /* 0x00000003000075a7 */ /* 0x0022a400080011ff */
[----:B--2---:R-:W-:Y:S05]  /*9fa0*/  @!P0 NANOSLEEP.SYNCS 0x989680 ;  /* 0x009896800000895d */ /* 0x004fea0003900000 */
[----:B------:R-:W2:Y:S02]  /*9fb0*/  @!P0 SYNCS.PHASECHK.TRANS64 P0, [R0+URZ], R3 ;  /* 0x00000003000085a7 */ /* 0x000ea400080010ff */
[----:B--2---:R-:W-:Y:S05]  /*9fc0*/  @!P0 BRA `(.L_x_183) ;  /* 0xfffffffc00f08947 */ /* 0x004fea000383ffff */
[----:B------:R-:W-:Y:S05]  /*9fd0*/  BRA `(.L_x_184) ;  /* 0xffffffc4009c7947 */ /* 0x000fea000383ffff */
.L_x_106:
[----:B--2---:R2:W4:Y:S02]  /*9fe0*/  SYNCS.PHASECHK.TRANS64.TRYWAIT P0, [R0+URZ+0xc0], R3 ;  /* 0x0000c003000075a7 */ /* 0x00452400080011ff */
[----:B----4-:R-:W-:Y:S05]  /*9ff0*/  @!P0 NANOSLEEP.SYNCS 0x989680 ;  /* 0x009896800000895d */ /* 0x010fea0003900000 */
[----:B------:R-:W4:Y:S02]  /*a000*/  @!P0 SYNCS.PHASECHK.TRANS64 P0, [R0+URZ+0xc0], R3 ;  /* 0x0000c003000085a7 */ /* 0x000f2400080010ff */
[----:B----4-:R-:W-:Y:S05]  /*a010*/  @!P0 BRA `(.L_x_106) ;  /* 0xfffffffc00f08947 */ /* 0x010fea000383ffff */
[----:B------:R-:W-:Y:S05]  /*a020*/  BRA `(.L_x_185) ;  /* 0xffffffc800807947 */ /* 0x000fea000383ffff */
.L_x_116:
[----:B-1----:R1:W2:Y:S02]  /*a030*/  SYNCS.PHASECHK.TRANS64.TRYWAIT P0, [R0+URZ+0x80], R5 ;  /* 0x00008005000075a7 */ /* 0x0022a400080011ff */
[----:B--2---:R-:W-:Y:S05]  /*a040*/  @!P0 NANOSLEEP.SYNCS 0x989680 ;  /* 0x009896800000895d */ /* 0x004fea0003900000 */
[----:B------:R-:W2:Y:S02]  /*a050*/  @!P0 SYNCS.PHASECHK.TRANS64 P0, [R0+URZ+0x80], R5 ;  /* 0x00008005000085a7 */ /* 0x000ea400080010ff */
[----:B--2---:R-:W-:Y:S05]  /*a060*/  @!P0 BRA `(.L_x_116) ;  /* 0xfffffffc00f08947 */ /* 0x004fea000383ffff */
[----:B------:R-:W-:Y:S05]  /*a070*/  BRA `(.L_x_115) ;  /* 0xffffffd800047947 */ /* 0x000fea000383ffff */
.L_x_118:
[----:B-1----:R1:W4:Y:S02]  /*a080*/  SYNCS.PHASECHK.TRANS64.TRYWAIT P1, [R92+URZ+0xe0], R3 ;  /* 0x0000e0035c0075a7 */ /* 0x00232400080211ff */
[----:B----4-:R-:W-:Y:S05]  /*a090*/  @!P1 NANOSLEEP.SYNCS 0x989680 ;  /* 0x009896800000995d */ /* 0x010fea0003900000 */
[----:B------:R-:W4:Y:S02]  /*a0a0*/  @!P1 SYNCS.PHASECHK.TRANS64 P1, [R92+URZ+0xe0], R3 ;  /* 0x0000e0035c0095a7 */ /* 0x000f2400080210ff */
[----:B----4-:R-:W-:Y:S05]  /*a0b0*/  @!P1 BRA `(.L_x_118) ;  /* 0xfffffffc00f09947 */ /* 0x010fea000383ffff */
[----:B------:R-:W-:Y:S05]  /*a0c0*/  BRA `(.L_x_117) ;  /* 0xffffffd8003c7947 */ /* 0x000fea000383ffff */
.L_x_129:
[----:B---3--:R3:W4:Y:S02]  /*a0d0*/  SYNCS.PHASECHK.TRANS64.TRYWAIT P0, [R2+URZ+0x80], R5 ;  /* 0x00008005020075a7 */ /* 0x00872400080011ff */
[----:B----4-:R-:W-:Y:S05]  /*a0e0*/  @!P0 NANOSLEEP.SYNCS 0x989680 ;  /* 0x009896800000895d */ /* 0x010fea0003900000 */
[----:B------:R-:W4:Y:S02]  /*a0f0*/  @!P0 SYNCS.PHASECHK.TRANS64 P0, [R2+URZ+0x80], R5 ;  /* 0x00008005020085a7 */ /* 0x000f2400080010ff */
[----:B----4-:R-:W-:Y:S05]  /*a100*/  @!P0 BRA `(.L_x_129) ;  /* 0xfffffffc00f08947 */ /* 0x010fea000383ffff */
[----:B------:R-:W-:Y:S05]  /*a110*/  BRA `(.L_x_128) ;  /* 0xffffffe4002c7947 */ /* 0x000fea000383ffff */
        .weak           $__internal_0_$__cuda_sm10x_tcgen05_guardrail_trap_col_being_dealloced_not_returned_by_alloc
        .type           $__internal_0_$__cuda_sm10x_tcgen05_guardrail_trap_col_being_dealloced_not_returned_by_alloc,@function
        .size           $__internal_0_$__cuda_sm10x_tcgen05_guardrail_trap_col_being_dealloced_not_returned_by_alloc,($__internal_1_$__cuda_sm10x_tcgen05_guardrail_trap_phase_invalid_during_alloc - $__internal_0_$__cuda_sm10x_tcgen05_guardrail_trap_col_being_dealloced_not_returned_by_alloc)
$__internal_0_$__cuda_sm10x_tcgen05_guardrail_trap_col_being_dealloced_not_returned_by_alloc:
[----:B------:R-:W-:Y:S05]  /*a120*/  BPT.TRAP 0x1 ;  /* 0x000000040000795c */ /* 0x000fea0000300000 */
[----:B------:R-:W-:-:S04]  /*a130*/  HFMA2 R3, -RZ, RZ, 0, 0 ;  /* 0x00000000ff037431 */ /* 0x000fc800000001ff */
[----:B------:R-:W-:Y:S05]  /*a140*/  RET.REL.NODEC R2 `(_ZN7cutlass13device_kernelINS_4gemm6kernel13GemmUniversalIN4cute5tupleIJiiiiEEENS1_10collective13CollectiveMmaINS1_46MainloopSm100TmaUmmaWarpSpecializedBlockScaledILi8ELi2ELi2ENS5_IJNS4_1CILi4EEESB_NSA_ILi1EEEEEEEENS5_IJNSA_ILi256EEENSA_ILi64EEESF_EEENS5_IJNS_12float_e2m1_tENS_13float_ue4m3_tEEEENS5_IJNS5_IJlSC_lEEENS4_6LayoutINS5_IJNS5_IJNS5_IJNSA_ILi32EEESB_EEEiEEENS5_IJNS5_IJNSA_ILi16EEESB_EEEiEEENS5_IJSC_iEEEEEENS5_IJSS_NS5_IJNS5_IJNSA_ILi0EEESC_EEENSA_ILi512EEEEEENS5_IJSV_iEEEEEEEEEEESK_S12_NS4_8TiledMMAINS4_8MMA_AtomIJNS4_23SM100_MMA_MXF4_2x1SM_SSISI_SI_fSJ_Li256ELi64ELi16ELNS4_4UMMA5MajorE0ELS17_0ELNS16_7ScaleInE0ELS18_0EEEEEENSM_INS5_IJSC_SC_SC_EEENS5_IJSV_SV_SV_EEEEENS5_IJNS4_10UnderscoreES1E_S1E_EEEEENS5_IJNS4_28SM100_TMA_2SM_LOAD_MULTICASTES1H_EEENS5_IJNS4_14ComposedLayoutINS4_7SwizzleILi3ELi4ELi3EEENS4_18smem_ptr_flag_bitsILi4EEENSM_INS5_IJNSA_ILi8EEESF_EEENS5_IJSF_SC_EEEEEEENSM_INS5_IJNS5_IJNS5_IJSO_SC_EEESR_EEESC_NS5_IJSC_SB_EEEEEENS5_IJNS5_IJNS5_IJSR_SX_EEESW_EEESV_NS5_IJSB_SX_EEEEEEEEEEEvNS4_8identityES1I_S22_vS23_EENS_8epilogue10collective18CollectiveEpilogueINS25_23Sm100TmaWarpSpecializedILi3ELi2ELi32ELb1ELb0EEEJNS5_IJNSA_ILi128EEESG_SF_EEENS5_IJNSM_IS2A_SC_EENSM_ISN_SC_EEEEENS_10bfloat16_tESL_S2F_SL_NS25_6fusion15FusionCallbacksIS29_NS2G_17LinearCombinationIS2F_fS2F_fLNS_15FloatRoundStyleE2EEES2B_S2E_JEEENS4_5SM1004TMEM4LOAD26SM100_TMEM_LOAD_32dp32b32xENS4_13SM90_TMA_LOADENS1J_INS1K_ILi2ELi4ELi3EEENS1M_ILi16EEENSM_INS5_IJS1O_SN_EEENS5_IJSN_SC_EEEEEEENS4_39AutoVectorizingCopyWithAssumedAlignmentILi128EEENS4_14SM90_TMA_STOREES2W_S2Y_S2Y_EEEvvEEEEvNT_6ParamsE) ;  /* 0xffffff5c02ac7950 */ /* 0x000fea0003c3ffff */
        .weak           $__internal_1_$__cuda_sm10x_tcgen05_guardrail_trap_phase_invalid_during_alloc
        .type           $__internal_1_$__cuda_sm10x_tcgen05_guardrail_trap_phase_invalid_during_alloc,@function
        .size           $__internal_1_$__cuda_sm10x_tcgen05_guardrail_trap_phase_invalid_during_alloc,($__internal_2_$__cuda_sm10x_tcgen05_guardrail_trap_unallocated_columns_being_dealloced - $__internal_1_$__cuda_sm10x_tcgen05_guardrail_trap_phase_invalid_during_alloc)
$__internal_1_$__cuda_sm10x_tcgen05_guardrail_trap_phase_invalid_during_alloc:
[----:B------:R-:W-:Y:S05]  /*a150*/  BPT.TRAP 0x1 ;  /* 0x000000040000795c */ /* 0x000fea0000300000 */
[----:B------:R-:W-:-:S04]  /*a160*/  MOV R7, 0x0 ;  /* 0x0000000000077802 */ /* 0x000fc80000000f00 */
[----:B------:R-:W-:Y:S05]  /*a170*/  RET.REL.NODEC R6 `(_ZN7cutlass13device_kernelINS_4gemm6kernel13GemmUniversalIN4cute5tupleIJiiiiEEENS1_10collective13CollectiveMmaINS1_46MainloopSm100TmaUmmaWarpSpecializedBlockScaledILi8ELi2ELi2ENS5_IJNS4_1CILi4EEESB_NSA_ILi1EEEEEEEENS5_IJNSA_ILi256EEENSA_ILi64EEESF_EEENS5_IJNS_12float_e2m1_tENS_13float_ue4m3_tEEEENS5_IJNS5_IJlSC_lEEENS4_6LayoutINS5_IJNS5_IJNS5_IJNSA_ILi32EEESB_EEEiEEENS5_IJNS5_IJNSA_ILi16EEESB_EEEiEEENS5_IJSC_iEEEEEENS5_IJSS_NS5_IJNS5_IJNSA_ILi0EEESC_EEENSA_ILi512EEEEEENS5_IJSV_iEEEEEEEEEEESK_S12_NS4_8TiledMMAINS4_8MMA_AtomIJNS4_23SM100_MMA_MXF4_2x1SM_SSISI_SI_fSJ_Li256ELi64ELi16ELNS4_4UMMA5MajorE0ELS17_0ELNS16_7ScaleInE0ELS18_0EEEEEENSM_INS5_IJSC_SC_SC_EEENS5_IJSV_SV_SV_EEEEENS5_IJNS4_10UnderscoreES1E_S1E_EEEEENS5_IJNS4_28SM100_TMA_2SM_LOAD_MULTICASTES1H_EEENS5_IJNS4_14ComposedLayoutINS4_7SwizzleILi3ELi4ELi3EEENS4_18smem_ptr_flag_bitsILi4EEENSM_INS5_IJNSA_ILi8EEESF_EEENS5_IJSF_SC_EEEEEEENSM_INS5_IJNS5_IJNS5_IJSO_SC_EEESR_EEESC_NS5_IJSC_SB_EEEEEENS5_IJNS5_IJNS5_IJSR_SX_EEESW_EEESV_NS5_IJSB_SX_EEEEEEEEEEEvNS4_8identityES1I_S22_vS23_EENS_8epilogue10collective18CollectiveEpilogueINS25_23Sm100TmaWarpSpecializedILi3ELi2ELi32ELb1ELb0EEEJNS5_IJNSA_ILi128EEESG_SF_EEENS5_IJNSM_IS2A_SC_EENSM_ISN_SC_EEEEENS_10bfloat16_tESL_S2F_SL_NS25_6fusion15FusionCallbacksIS29_NS2G_17LinearCombinationIS2F_fS2F_fLNS_15FloatRoundStyleE2EEES2B_S2E_JEEENS4_5SM1004TMEM4LOAD26SM100_TMEM_LOAD_32dp32b32xENS4_13SM90_TMA_LOADENS1J_INS1K_ILi2ELi4ELi3EEENS1M_ILi16EEENSM_INS5_IJS1O_SN_EEENS5_IJSN_SC_EEEEEEENS4_39AutoVectorizingCopyWithAssumedAlignmentILi128EEENS4_14SM90_TMA_STOREES2W_S2Y_S2Y_EEEvvEEEEvNT_6ParamsE) ;  /* 0xffffff5c06a07950 */ /* 0x000fea0003c3ffff */
        .weak           $__internal_2_$__cuda_sm10x_tcgen05_guardrail_trap_unallocated_columns_being_dealloced
        .type           $__internal_2_$__cuda_sm10x_tcgen05_guardrail_trap_unallocated_columns_being_dealloced,@function
        .size           $__internal_2_$__cuda_sm10x_tcgen05_guardrail_trap_unallocated_columns_being_dealloced,(.L_x_187 - $__internal_2_$__cuda_sm10x_tcgen05_guardrail_trap_unallocated_columns_being_dealloced)
$__internal_2_$__cuda_sm10x_tcgen05_guardrail_trap_unallocated_columns_being_dealloced:
[----:B------:R-:W-:Y:S05]  /*a180*/  BPT.TRAP 0x1 ;  /* 0x000000040000795c */ /* 0x000fea0000300000 */
[----:B------:R-:W-:-:S04]  /*a190*/  HFMA2 R3, -RZ, RZ, 0, 0 ;  /* 0x00000000ff037431 */ /* 0x000fc800000001ff */
[----:B------:R-:W-:Y:S05]  /*a1a0*/  RET.REL.NODEC R2 `(_ZN7cutlass13device_kernelINS_4gemm6kernel13GemmUniversalIN4cute5tupleIJiiiiEEENS1_10collective13CollectiveMmaINS1_46MainloopSm100TmaUmmaWarpSpecializedBlockScaledILi8ELi2ELi2ENS5_IJNS4_1CILi4EEESB_NSA_ILi1EEEEEEEENS5_IJNSA_ILi256EEENSA_ILi64EEESF_EEENS5_IJNS_12float_e2m1_tENS_13float_ue4m3_tEEEENS5_IJNS5_IJlSC_lEEENS4_6LayoutINS5_IJNS5_IJNS5_IJNSA_ILi32EEESB_EEEiEEENS5_IJNS5_IJNSA_ILi16EEESB_EEEiEEENS5_IJSC_iEEEEEENS5_IJSS_NS5_IJNS5_IJNSA_ILi0EEESC_EEENSA_ILi512EEEEEENS5_IJSV_iEEEEEEEEEEESK_S12_NS4_8TiledMMAINS4_8MMA_AtomIJNS4_23SM100_MMA_MXF4_2x1SM_SSISI_SI_fSJ_Li256ELi64ELi16ELNS4_4UMMA5MajorE0ELS17_0ELNS16_7ScaleInE0ELS18_0EEEEEENSM_INS5_IJSC_SC_SC_EEENS5_IJSV_SV_SV_EEEEENS5_IJNS4_10UnderscoreES1E_S1E_EEEEENS5_IJNS4_28SM100_TMA_2SM_LOAD_MULTICASTES1H_EEENS5_IJNS4_14ComposedLayoutINS4_7SwizzleILi3ELi4ELi3EEENS4_18smem_ptr_flag_bitsILi4EEENSM_INS5_IJNSA_ILi8EEESF_EEENS5_IJSF_SC_EEEEEEENSM_INS5_IJNS5_IJNS5_IJSO_SC_EEESR_EEESC_NS5_IJSC_SB_EEEEEENS5_IJNS5_IJNS5_IJSR_SX_EEESW_EEESV_NS5_IJSB_SX_EEEEEEEEEEEvNS4_8identityES1I_S22_vS23_EENS_8epilogue10collective18CollectiveEpilogueINS25_23Sm100TmaWarpSpecializedILi3ELi2ELi32ELb1ELb0EEEJNS5_IJNSA_ILi128EEESG_SF_EEENS5_IJNSM_IS2A_SC_EENSM_ISN_SC_EEEEENS_10bfloat16_tESL_S2F_SL_NS25_6fusion15FusionCallbacksIS29_NS2G_17LinearCombinationIS2F_fS2F_fLNS_15FloatRoundStyleE2EEES2B_S2E_JEEENS4_5SM1004TMEM4LOAD26SM100_TMEM_LOAD_32dp32b32xENS4_13SM90_TMA_LOADENS1J_INS1K_ILi2ELi4ELi3EEENS1M_ILi16EEENSM_INS5_IJS1O_SN_EEENS5_IJSN_SC_EEEEEEENS4_39AutoVectorizingCopyWithAssumedAlignmentILi128EEENS4_14SM90_TMA_STOREES2W_S2Y_S2Y_EEEvvEEEEvNT_6ParamsE) ;  /* 0xffffff5c02947950 */ /* 0x000fea0003c3ffff */
.L_x_186:
[----:B------:R-:W-:-:S00]  /*a1b0*/  BRA `(.L_x_186) ;  /* 0xfffffffc00fc7947 */ /* 0x000fc0000383ffff */
[----:B------:R-:W-:-:S00]  /*a1c0*/  NOP ;  /* 0x0000000000007918 */ /* 0x000fc00000000000 */
        /* <DEDUP_REMOVED lines=11> */
.L_x_187:


//--------------------- .nv.global.init           --------------------------
	.section	.nv.global.init,"aw",@progbits
.nv.global.init:
	.type		$str$29,@object
	.size		$str$29,($str$30 - $str$29)
$str$29:
        /*0000*/ 	.byte	0x28, 0x61, 0x64, 0x64, 0x72, 0x65, 0x73, 0x73, 0x20, 0x26, 0x20, 0x6d, 0x61, 0x73, 0x6b, 0x29
        /*0010*/ 	.byte	0x20, 0x3d, 0x3d, 0x20, 0x30, 0x00
	.type		$str$30,@object
	.size		$str$30,($str$26 - $str$30)
$str$30:
        /*0016*/ 	.byte	0x2f, 0x74, 0x6d, 0x70, 0x2f, 0x63, 0x75, 0x74, 0x6c, 0x61, 0x73, 0x73, 0x5f, 0x73, 0x77, 0x65
        /*0026*/ 	.byte	0x65, 0x70, 0x5f, 0x73, 0x72, 0x63, 0x2f, 0x69, 0x6e, 0x63, 0x6c, 0x75, 0x64, 0x65, 0x2f, 0x63
        /*0036*/ 	.byte	0x75, 0x74, 0x65, 0x2f, 0x70, 0x6f, 0x69, 0x6e, 0x74, 0x65, 0x72, 0x5f, 0x66, 0x6c, 0x61, 0x67
        /*0046*/ 	.byte	0x67, 0x65, 0x64, 0x2e, 0x68, 0x70, 0x70, 0x00
	.type		$str$26,@object
	.size		$str$26,($str$25 - $str$26)
$str$26:
        /*004e*/ 	.byte	0x2f, 0x74, 0x6d, 0x70, 0x2f, 0x63, 0x75, 0x74, 0x6c, 0x61, 0x73, 0x73, 0x5f, 0x73, 0x77, 0x65
        /*005e*/ 	.byte	0x65, 0x70, 0x5f, 0x73, 0x72, 0x63, 0x2f, 0x69, 0x6e, 0x63, 0x6c, 0x75, 0x64, 0x65, 0x2f, 0x63
        /*006e*/ 	.byte	0x75, 0x74, 0x65, 0x2f, 0x61, 0x74, 0x6f, 0x6d, 0x2f, 0x63, 0x6f, 0x70, 0x79, 0x5f, 0x74, 0x72
        /*007e*/ 	.byte	0x61, 0x69, 0x74, 0x73, 0x5f, 0x73, 0x6d, 0x31, 0x30, 0x30, 0x2e, 0x68, 0x70, 0x70, 0x00
	.type		$str$25,@object
	.size		$str$25,(__unnamed_1 - $str$25)
$str$25:
        /*008d*/ 	.byte	0x28, 0x28, 0x75, 0x69, 0x6e, 0x74, 0x33, 0x32, 0x5f, 0x74, 0x28, 0x74, 0x68, 0x72, 0x65, 0x61
        /*009d*/ 	.byte	0x64, 0x49, 0x64, 0x78, 0x2e, 0x78, 0x29, 0x20, 0x2f, 0x20, 0x33, 0x32, 0x29, 0x20, 0x25, 0x20
        /*00ad*/ 	.byte	0x34, 0x29, 0x20, 0x3d, 0x3d, 0x20, 0x28, 0x28, 0x28, 0x74, 0x6d, 0x65, 0x6d, 0x5f, 0x61, 0x64
        /*00bd*/ 	.byte	0x64, 0x72, 0x20, 0x3e, 0x3e, 0x20, 0x31, 0x36, 0x29, 0x20, 0x2f, 0x20, 0x33, 0x32, 0x29, 0x20
        /*00cd*/ 	.byte	0x25, 0x20, 0x34, 0x29, 0x00
	.type		__unnamed_1,@object
	.size		__unnamed_1,(__unnamed_2 - __unnamed_1)
__unnamed_1:
        /*00d2*/ 	.byte	0x61, 0x75, 0x74, 0x6f, 0x20, 0x63, 0x75, 0x74, 0x65, 0x3a, 0x3a, 0x61, 0x73, 0x5f, 0x70, 0x6f
        /* <DEDUP_REMOVED lines=24> */
        /*0262*/ 	.byte	0x34, 0x30, 0x39, 0x36, 0x3e, 0x3e, 0x3e, 0x3e, 0x5d, 0x00
	.type		__unnamed_2,@object
	.size		__unnamed_2,(.L_2 - __unnamed_2)
__unnamed_2:
        /* <DEDUP_REMOVED lines=42> */
        /*050c*/ 	.byte	0x3e, 0x3e, 0x5d, 0x00
.L_2:


//--------------------- .nv.shared._ZN7cutlass13device_kernelINS_4gemm6kernel13GemmUniversalIN4cute5tupleIJiiiiEEENS1_10collective13CollectiveMmaINS1_46MainloopSm100TmaUmmaWarpSpecializedBlockScaledILi8ELi2ELi2ENS5_IJNS4_1CILi4EEESB_NSA_ILi1EEEEEEEENS5_IJNSA_ILi256EEENSA_ILi64EEESF_EEENS5_IJNS_12float_e2m1_tENS_13float_ue4m3_tEEEENS5_IJNS5_IJlSC_lEEENS4_6LayoutINS5_IJNS5_IJNS5_IJNSA_ILi32EEESB_EEEiEEENS5_IJNS5_IJNSA_ILi16EEESB_EEEiEEENS5_IJSC_iEEEEEENS5_IJSS_NS5_IJNS5_IJNSA_ILi0EEESC_EEENSA_ILi512EEEEEENS5_IJSV_iEEEEEEEEEEESK_S12_NS4_8TiledMMAINS4_8MMA_AtomIJNS4_23SM100_MMA_MXF4_2x1SM_SSISI_SI_fSJ_Li256ELi64ELi16ELNS4_4UMMA5MajorE0ELS17_0ELNS16_7ScaleInE0ELS18_0EEEEEENSM_INS5_IJSC_SC_SC_EEENS5_IJSV_SV_SV_EEEEENS5_IJNS4_10UnderscoreES1E_S1E_EEEEENS5_IJNS4_28SM100_TMA_2SM_LOAD_MULTICASTES1H_EEENS5_IJNS4_14ComposedLayoutINS4_7SwizzleILi3ELi4ELi3EEENS4_18smem_ptr_flag_bitsILi4EEENSM_INS5_IJNSA_ILi8EEESF_EEENS5_IJSF_SC_EEEEEEENSM_INS5_IJNS5_IJNS5_IJSO_SC_EEESR_EEESC_NS5_IJSC_SB_EEEEEENS5_IJNS5_IJNS5_IJSR_SX_EEESW_EEESV_NS5_IJSB_SX_EEEEEEEEEEEvNS4_8identityES1I_S22_vS23_EENS_8epilogue10collective18CollectiveEpilogueINS25_23Sm100TmaWarpSpecializedILi3ELi2ELi32ELb1ELb0EEEJNS5_IJNSA_ILi128EEESG_SF_EEENS5_IJNSM_IS2A_SC_EENSM_ISN_SC_EEEEENS_10bfloat16_tESL_S2F_SL_NS25_6fusion15FusionCallbacksIS29_NS2G_17LinearCombinationIS2F_fS2F_fLNS_15FloatRoundStyleE2EEES2B_S2E_JEEENS4_5SM1004TMEM4LOAD26SM100_TMEM_LOAD_32dp32b32xENS4_13SM90_TMA_LOADENS1J_INS1K_ILi2ELi4ELi3EEENS1M_ILi16EEENSM_INS5_IJS1O_SN_EEENS5_IJSN_SC_EEEEEEENS4_39AutoVectorizingCopyWithAssumedAlignmentILi128EEENS4_14SM90_TMA_STOREES2W_S2Y_S2Y_EEEvvEEEEvNT_6ParamsE --------------------------
	.section	.nv.shared._ZN7cutlass13device_kernelINS_4gemm6kernel13GemmUniversalIN4cute5tupleIJiiiiEEENS1_10collective13CollectiveMmaINS1_46MainloopSm100TmaUmmaWarpSpecializedBlockScaledILi8ELi2ELi2ENS5_IJNS4_1CILi4EEESB_NSA_ILi1EEEEEEEENS5_IJNSA_ILi256EEENSA_ILi64EEESF_EEENS5_IJNS_12float_e2m1_tENS_13float_ue4m3_tEEEENS5_IJNS5_IJlSC_lEEENS4_6LayoutINS5_IJNS5_IJNS5_IJNSA_ILi32EEESB_EEEiEEENS5_IJNS5_IJNSA_ILi16EEESB_EEEiEEENS5_IJSC_iEEEEEENS5_IJSS_NS5_IJNS5_IJNSA_ILi0EEESC_EEENSA_ILi512EEEEEENS5_IJSV_iEEEEEEEEEEESK_S12_NS4_8TiledMMAINS4_8MMA_AtomIJNS4_23SM100_MMA_MXF4_2x1SM_SSISI_SI_fSJ_Li256ELi64ELi16ELNS4_4UMMA5MajorE0ELS17_0ELNS16_7ScaleInE0ELS18_0EEEEEENSM_INS5_IJSC_SC_SC_EEENS5_IJSV_SV_SV_EEEEENS5_IJNS4_10UnderscoreES1E_S1E_EEEEENS5_IJNS4_28SM100_TMA_2SM_LOAD_MULTICASTES1H_EEENS5_IJNS4_14ComposedLayoutINS4_7SwizzleILi3ELi4ELi3EEENS4_18smem_ptr_flag_bitsILi4EEENSM_INS5_IJNSA_ILi8EEESF_EEENS5_IJSF_SC_EEEEEEENSM_INS5_IJNS5_IJNS5_IJSO_SC_EEESR_EEESC_NS5_IJSC_SB_EEEEEENS5_IJNS5_IJNS5_IJSR_SX_EEESW_EEESV_NS5_IJSB_SX_EEEEEEEEEEEvNS4_8identityES1I_S22_vS23_EENS_8epilogue10collective18CollectiveEpilogueINS25_23Sm100TmaWarpSpecializedILi3ELi2ELi32ELb1ELb0EEEJNS5_IJNSA_ILi128EEESG_SF_EEENS5_IJNSM_IS2A_SC_EENSM_ISN_SC_EEEEENS_10bfloat16_tESL_S2F_SL_NS25_6fusion15FusionCallbacksIS29_NS2G_17LinearCombinationIS2F_fS2F_fLNS_15FloatRoundStyleE2EEES2B_S2E_JEEENS4_5SM1004TMEM4LOAD26SM100_TMEM_LOAD_32dp32b32xENS4_13SM90_TMA_LOADENS1J_INS1K_ILi2ELi4ELi3EEENS1M_ILi16EEENSM_INS5_IJS1O_SN_EEENS5_IJSN_SC_EEEEEEENS4_39AutoVectorizingCopyWithAssumedAlignmentILi128EEENS4_14SM90_TMA_STOREES2W_S2Y_S2Y_EEEvvEEEEvNT_6ParamsE,"aw",@nobits
	.sectionflags	@""
	.align	16
	.zero		1024


//--------------------- .nv.shared.reserved.0     --------------------------
	.section	.nv.shared.reserved.0,"aw",@nobits
	.weak		__nv_reservedSMEM_offset_0_alias
	.size		__nv_reservedSMEM_offset_0_alias, 0, 64
	.other		__nv_reservedSMEM_offset_0_alias,@"STO_CUDA_RESERVED_SHARED STV_DEFAULT"
__nv_reservedSMEM_offset_0_alias:
	.zero		0
.nv.shared.reserved.0:
	.zero		64
	.weak		__nv_reservedSMEM_tcgen05_partition
	.type		__nv_reservedSMEM_tcgen05_partition,@object
	.size		__nv_reservedSMEM_tcgen05_partition,(.L_0 - __nv_reservedSMEM_tcgen05_partition)
__nv_reservedSMEM_tcgen05_partition:
	.zero		32
.L_0:


//--------------------- .nv.global                --------------------------
	.section	.nv.global,"aw",@nobits
.nv.global:
	.type		_ZN40_INTERNAL_b8528730_4_k_cu_0cc18d4d_262744cute1_E,@object
	.size		_ZN40_INTERNAL_b8528730_4_k_cu_0cc18d4d_262744cute1_E,(_ZN40_INTERNAL_b8528730_4_k_cu_0cc18d4d_262744cuda3std3__45__cpo6cbeginE - _ZN40_INTERNAL_b8528730_4_k_cu_0cc18d4d_262744cute1_E)
_ZN40_INTERNAL_b8528730_4_k_cu_0cc18d4d_262744cute1_E:
	.zero		1
	.type		_ZN40_INTERNAL_b8528730_4_k_cu_0cc18d4d_262744cuda3std3__45__cpo6cbeginE,@object
	.size		_ZN40_INTERNAL_b8528730_4_k_cu_0cc18d4d_262744cuda3std3__45__cpo6cbeginE,(_ZN40_INTERNAL_b8528730_4_k_cu_0cc18d4d_262744cuda3std3__48in_placeE - _ZN40_INTERNAL_b8528730_4_k_cu_0cc18d4d_262744cuda3std3__45__cpo6cbeginE)
_ZN40_INTERNAL_b8528730_4_k_cu_0cc18d4d_262744cuda3std3__45__cpo6cbeginE:
	.zero		1
	.type		_ZN40_INTERNAL_b8528730_4_k_cu_0cc18d4d_262744cuda3std3__48in_placeE,@object
	.size		_ZN40_INTERNAL_b8528730_4_k_cu_0cc18d4d_262744cuda3std3__48in_placeE,(_ZN40_INTERNAL_b8528730_4_k_cu_0cc18d4d_262744cuda3std6ranges3__45__cpo9iter_moveE - _ZN40_INTERNAL_b8528730_4_k_cu_0cc18d4d_262744cuda3std3__48in_placeE)
_ZN40_INTERNAL_b8528730_4_k_cu_0cc18d4d_262744cuda3std3__48in_placeE:
	.zero		1
	.type		_ZN40_INTERNAL_b8528730_4_k_cu_0cc18d4d_262744cuda3std6ranges3__45__cpo9iter_moveE,@object
	.size		_ZN40_INTERNAL_b8528730_4_k_cu_0cc18d4d_262744cuda3std6ranges3__45__cpo9iter_moveE,(_ZN40_INTERNAL_b8528730_4_k_cu_0cc18d4d_262744cuda3std3__45__cpo5beginE - _ZN40_INTERNAL_b8528730_4_k_cu_0cc18d4d_262744cuda3std6ranges3__45__cpo9iter_moveE)
_ZN40_INTERNAL_b8528730_4_k_cu_0cc18d4d_262744cuda3std6ranges3__45__cpo9iter_moveE:
	.zero		1
	.type		_ZN40_INTERNAL_b8528730_4_k_cu_0cc18d4d_262744cuda3std3__45__cpo5beginE,@object
	.size		_ZN40_INTERNAL_b8528730_4_k_cu_0cc18d4d_262744cuda3std3__45__cpo5beginE,(_ZN40_INTERNAL_b8528730_4_k_cu_0cc18d4d_262744cuda3std3__442_GLOBAL__N__b8528730_4_k_cu_0cc18d4d_262746ignoreE - _ZN40_INTERNAL_b8528730_4_k_cu_0cc18d4d_262744cuda3std3__45__cpo5beginE)
_ZN40_INTERNAL_b8528730_4_k_cu_0cc18d4d_262744cuda3std3__45__cpo5beginE:
	.zero		1
	.type		_ZN40_INTERNAL_b8528730_4_k_cu_0cc18d4d_262744cuda3std3__442_GLOBAL__N__b8528730_4_k_cu_0cc18d4d_262746ignoreE,@object
	.size		_ZN40_INTERNAL_b8528730_4_k_cu_0cc18d4d_262744cuda3std3__442_GLOBAL__N__b8528730_4_k_cu_0cc18d4d_262746ignoreE,(_ZN40_INTERNAL_b8528730_4_k_cu_0cc18d4d_262744cute7productE - _ZN40_INTERNAL_b8528730_4_k_cu_0cc18d4d_262744cuda3std3__442_GLOBAL__N__b8528730_4_k_cu_0cc18d4d_262746ignoreE)
_ZN40_INTERNAL_b8528730_4_k_cu_0cc18d4d_262744cuda3std3__442_GLOBAL__N__b8528730_4_k_cu_0cc18d4d_262746ignoreE:
	.zero		1
	.type		_ZN40_INTERNAL_b8528730_4_k_cu_0cc18d4d_262744cute7productE,@object
	.size		_ZN40_INTERNAL_b8528730_4_k_cu_0cc18d4d_262744cute7productE,(_ZN40_INTERNAL_b8528730_4_k_cu_0cc18d4d_262744cuda3std3__45__cpo3endE - _ZN40_INTERNAL_b8528730_4_k_cu_0cc18d4d_262744cute7productE)
_ZN40_INTERNAL_b8528730_4_k_cu_0cc18d4d_262744cute7productE:
	.zero		1
	.type		_ZN40_INTERNAL_b8528730_4_k_cu_0cc18d4d_262744cuda3std3__45__cpo3endE,@object
	.size		_ZN40_INTERNAL_b8528730_4_k_cu_0cc18d4d_262744cuda3std3__45__cpo3endE,(_ZN40_INTERNAL_b8528730_4_k_cu_0cc18d4d_262744cuda3std3__419piecewise_constructE - _ZN40_INTERNAL_b8528730_4_k_cu_0cc18d4d_262744cuda3std3__45__cpo3endE)
_ZN40_INTERNAL_b8528730_4_k_cu_0cc18d4d_262744cuda3std3__45__cpo3endE:
	.zero		1
	.type		_ZN40_INTERNAL_b8528730_4_k_cu_0cc18d4d_262744cuda3std3__419piecewise_constructE,@object
	.size		_ZN40_INTERNAL_b8528730_4_k_cu_0cc18d4d_262744cuda3std3__419piecewise_constructE,(_ZN40_INTERNAL_b8528730_4_k_cu_0cc18d4d_262744cuda3std3__45__cpo4cendE - _ZN40_INTERNAL_b8528730_4_k_cu_0cc18d4d_262744cuda3std3__419piecewise_constructE)
_ZN40_INTERNAL_b8528730_4_k_cu_0cc18d4d_262744cuda3std3__419piecewise_constructE:
	.zero		1
	.type		_ZN40_INTERNAL_b8528730_4_k_cu_0cc18d4d_262744cuda3std3__45__cpo4cendE,@object
	.size		_ZN40_INTERNAL_b8528730_4_k_cu_0cc18d4d_262744cuda3std3__45__cpo4cendE,(_ZN40_INTERNAL_b8528730_4_k_cu_0cc18d4d_262744cuda3std6ranges3__45__cpo4swapE - _ZN40_INTERNAL_b8528730_4_k_cu_0cc18d4d_262744cuda3std3__45__cpo4cendE)
_ZN40_INTERNAL_b8528730_4_k_cu_0cc18d4d_262744cuda3std3__45__cpo4cendE:
	.zero		1
	.type		_ZN40_INTERNAL_b8528730_4_k_cu_0cc18d4d_262744cuda3std6ranges3__45__cpo4swapE,@object
	.size		_ZN40_INTERNAL_b8528730_4_k_cu_0cc18d4d_262744cuda3std6ranges3__45__cpo4swapE,(.L_10 - _ZN40_INTERNAL_b8528730_4_k_cu_0cc18d4d_262744cuda3std6ranges3__45__cpo4swapE)
_ZN40_INTERNAL_b8528730_4_k_cu_0cc18d4d_262744cuda3std6ranges3__45__cpo4swapE:
	.zero		1
.L_10:


//--------------------- .nv.constant0._ZN7cutlass13device_kernelINS_4gemm6kernel13GemmUniversalIN4cute5tupleIJiiiiEEENS1_10collective13CollectiveMmaINS1_46MainloopSm100TmaUmmaWarpSpecializedBlockScaledILi8ELi2ELi2ENS5_IJNS4_1CILi4EEESB_NSA_ILi1EEEEEEEENS5_IJNSA_ILi256EEENSA_ILi64EEESF_EEENS5_IJNS_12float_e2m1_tENS_13float_ue4m3_tEEEENS5_IJNS5_IJlSC_lEEENS4_6LayoutINS5_IJNS5_IJNS5_IJNSA_ILi32EEESB_EEEiEEENS5_IJNS5_IJNSA_ILi16EEESB_EEEiEEENS5_IJSC_iEEEEEENS5_IJSS_NS5_IJNS5_IJNSA_ILi0EEESC_EEENSA_ILi512EEEEEENS5_IJSV_iEEEEEEEEEEESK_S12_NS4_8TiledMMAINS4_8MMA_AtomIJNS4_23SM100_MMA_MXF4_2x1SM_SSISI_SI_fSJ_Li256ELi64ELi16ELNS4_4UMMA5MajorE0ELS17_0ELNS16_7ScaleInE0ELS18_0EEEEEENSM_INS5_IJSC_SC_SC_EEENS5_IJSV_SV_SV_EEEEENS5_IJNS4_10UnderscoreES1E_S1E_EEEEENS5_IJNS4_28SM100_TMA_2SM_LOAD_MULTICASTES1H_EEENS5_IJNS4_14ComposedLayoutINS4_7SwizzleILi3ELi4ELi3EEENS4_18smem_ptr_flag_bitsILi4EEENSM_INS5_IJNSA_ILi8EEESF_EEENS5_IJSF_SC_EEEEEEENSM_INS5_IJNS5_IJNS5_IJSO_SC_EEESR_EEESC_NS5_IJSC_SB_EEEEEENS5_IJNS5_IJNS5_IJSR_SX_EEESW_EEESV_NS5_IJSB_SX_EEEEEEEEEEEvNS4_8identityES1I_S22_vS23_EENS_8epilogue10collective18CollectiveEpilogueINS25_23Sm100TmaWarpSpecializedILi3ELi2ELi32ELb1ELb0EEEJNS5_IJNSA_ILi128EEESG_SF_EEENS5_IJNSM_IS2A_SC_EENSM_ISN_SC_EEEEENS_10bfloat16_tESL_S2F_SL_NS25_6fusion15FusionCallbacksIS29_NS2G_17LinearCombinationIS2F_fS2F_fLNS_15FloatRoundStyleE2EEES2B_S2E_JEEENS4_5SM1004TMEM4LOAD26SM100_TMEM_LOAD_32dp32b32xENS4_13SM90_TMA_LOADENS1J_INS1K_ILi2ELi4ELi3EEENS1M_ILi16EEENSM_INS5_IJS1O_SN_EEENS5_IJSN_SC_EEEEEEENS4_39AutoVectorizingCopyWithAssumedAlignmentILi128EEENS4_14SM90_TMA_STOREES2W_S2Y_S2Y_EEEvvEEEEvNT_6ParamsE --------------------------
	.section	.nv.constant0._ZN7cutlass13device_kernelINS_4gemm6kernel13GemmUniversalIN4cute5tupleIJiiiiEEENS1_10collective13CollectiveMmaINS1_46MainloopSm100TmaUmmaWarpSpecializedBlockScaledILi8ELi2ELi2ENS5_IJNS4_1CILi4EEESB_NSA_ILi1EEEEEEEENS5_IJNSA_ILi256EEENSA_ILi64EEESF_EEENS5_IJNS_12float_e2m1_tENS_13float_ue4m3_tEEEENS5_IJNS5_IJlSC_lEEENS4_6LayoutINS5_IJNS5_IJNS5_IJNSA_ILi32EEESB_EEEiEEENS5_IJNS5_IJNSA_ILi16EEESB_EEEiEEENS5_IJSC_iEEEEEENS5_IJSS_NS5_IJNS5_IJNSA_ILi0EEESC_EEENSA_ILi512EEEEEENS5_IJSV_iEEEEEEEEEEESK_S12_NS4_8TiledMMAINS4_8MMA_AtomIJNS4_23SM100_MMA_MXF4_2x1SM_SSISI_SI_fSJ_Li256ELi64ELi16ELNS4_4UMMA5MajorE0ELS17_0ELNS16_7ScaleInE0ELS18_0EEEEEENSM_INS5_IJSC_SC_SC_EEENS5_IJSV_SV_SV_EEEEENS5_IJNS4_10UnderscoreES1E_S1E_EEEEENS5_IJNS4_28SM100_TMA_2SM_LOAD_MULTICASTES1H_EEENS5_IJNS4_14ComposedLayoutINS4_7SwizzleILi3ELi4ELi3EEENS4_18smem_ptr_flag_bitsILi4EEENSM_INS5_IJNSA_ILi8EEESF_EEENS5_IJSF_SC_EEEEEEENSM_INS5_IJNS5_IJNS5_IJSO_SC_EEESR_EEESC_NS5_IJSC_SB_EEEEEENS5_IJNS5_IJNS5_IJSR_SX_EEESW_EEESV_NS5_IJSB_SX_EEEEEEEEEEEvNS4_8identityES1I_S22_vS23_EENS_8epilogue10collective18CollectiveEpilogueINS25_23Sm100TmaWarpSpecializedILi3ELi2ELi32ELb1ELb0EEEJNS5_IJNSA_ILi128EEESG_SF_EEENS5_IJNSM_IS2A_SC_EENSM_ISN_SC_EEEEENS_10bfloat16_tESL_S2F_SL_NS25_6fusion15FusionCallbacksIS29_NS2G_17LinearCombinationIS2F_fS2F_fLNS_15FloatRoundStyleE2EEES2B_S2E_JEEENS4_5SM1004TMEM4LOAD26SM100_TMEM_LOAD_32dp32b32xENS4_13SM90_TMA_LOADENS1J_INS1K_ILi2ELi4ELi3EEENS1M_ILi16EEENSM_INS5_IJS1O_SN_EEENS5_IJSN_SC_EEEEEEENS4_39AutoVectorizingCopyWithAssumedAlignmentILi128EEENS4_14SM90_TMA_STOREES2W_S2Y_S2Y_EEEvvEEEEvNT_6ParamsE,"a",@progbits
	.sectionflags	@""
	.align	4
.nv.constant0._ZN7cutlass13device_kernelINS_4gemm6kernel13GemmUniversalIN4cute5tupleIJiiiiEEENS1_10collective13CollectiveMmaINS1_46MainloopSm100TmaUmmaWarpSpecializedBlockScaledILi8ELi2ELi2ENS5_IJNS4_1CILi4EEESB_NSA_ILi1EEEEEEEENS5_IJNSA_ILi256EEENSA_ILi64EEESF_EEENS5_IJNS_12float_e2m1_tENS_13float_ue4m3_tEEEENS5_IJNS5_IJlSC_lEEENS4_6LayoutINS5_IJNS5_IJNS5_IJNSA_ILi32EEESB_EEEiEEENS5_IJNS5_IJNSA_ILi16EEESB_EEEiEEENS5_IJSC_iEEEEEENS5_IJSS_NS5_IJNS5_IJNSA_ILi0EEESC_EEENSA_ILi512EEEEEENS5_IJSV_iEEEEEEEEEEESK_S12_NS4_8TiledMMAINS4_8MMA_AtomIJNS4_23SM100_MMA_MXF4_2x1SM_SSISI_SI_fSJ_Li256ELi64ELi16ELNS4_4UMMA5MajorE0ELS17_0ELNS16_7ScaleInE0ELS18_0EEEEEENSM_INS5_IJSC_SC_SC_EEENS5_IJSV_SV_SV_EEEEENS5_IJNS4_10UnderscoreES1E_S1E_EEEEENS5_IJNS4_28SM100_TMA_2SM_LOAD_MULTICASTES1H_EEENS5_IJNS4_14ComposedLayoutINS4_7SwizzleILi3ELi4ELi3EEENS4_18smem_ptr_flag_bitsILi4EEENSM_INS5_IJNSA_ILi8EEESF_EEENS5_IJSF_SC_EEEEEEENSM_INS5_IJNS5_IJNS5_IJSO_SC_EEESR_EEESC_NS5_IJSC_SB_EEEEEENS5_IJNS5_IJNS5_IJSR_SX_EEESW_EEESV_NS5_IJSB_SX_EEEEEEEEEEEvNS4_8identityES1I_S22_vS23_EENS_8epilogue10collective18CollectiveEpilogueINS25_23Sm100TmaWarpSpecializedILi3ELi2ELi32ELb1ELb0EEEJNS5_IJNSA_ILi128EEESG_SF_EEENS5_IJNSM_IS2A_SC_EENSM_ISN_SC_EEEEENS_10bfloat16_tESL_S2F_SL_NS25_6fusion15FusionCallbacksIS29_NS2G_17LinearCombinationIS2F_fS2F_fLNS_15FloatRoundStyleE2EEES2B_S2E_JEEENS4_5SM1004TMEM4LOAD26SM100_TMEM_LOAD_32dp32b32xENS4_13SM90_TMA_LOADENS1J_INS1K_ILi2ELi4ELi3EEENS1M_ILi16EEENSM_INS5_IJS1O_SN_EEENS5_IJSN_SC_EEEEEEENS4_39AutoVectorizingCopyWithAssumedAlignmentILi128EEENS4_14SM90_TMA_STOREES2W_S2Y_S2Y_EEEvvEEEEvNT_6ParamsE:
	.zero		3968


//--------------------- SYMBOLS --------------------------

	.type		.nv.reservedSmem.offset0,@object
	.size		.nv.reservedSmem.offset0,0x4
	.type		.nv.reservedSmem.cap,@object
	.size		.nv.reservedSmem.cap,0x4
	.type		__assertfail,@function
